//
// Generated by NVIDIA NVVM Compiler
//
// Compiler Build ID: CL-36424714
// Cuda compilation tools, release 13.0, V13.0.88
// Based on NVVM 20.0.0
//

.version 9.0
.target sm_100
.address_size 64

	// .globl	_Z13hashPartitionPxPiS_S0_PyS0_S0_iiii
// _ZZ13hashPartitionPxPiS_S0_PyS0_S0_iiiiE11sharedCount has been demoted
.global .align 1 .b8 _ZN34_INTERNAL_9232c0f5_4_k_cu_f02149d74cuda3std3__45__cpo5beginE[1];
.global .align 1 .b8 _ZN34_INTERNAL_9232c0f5_4_k_cu_f02149d74cuda3std3__45__cpo3endE[1];
.global .align 1 .b8 _ZN34_INTERNAL_9232c0f5_4_k_cu_f02149d74cuda3std3__45__cpo6cbeginE[1];
.global .align 1 .b8 _ZN34_INTERNAL_9232c0f5_4_k_cu_f02149d74cuda3std3__45__cpo4cendE[1];
.global .align 1 .b8 _ZN34_INTERNAL_9232c0f5_4_k_cu_f02149d74cuda3std3__45__cpo6rbeginE[1];
.global .align 1 .b8 _ZN34_INTERNAL_9232c0f5_4_k_cu_f02149d74cuda3std3__45__cpo4rendE[1];
.global .align 1 .b8 _ZN34_INTERNAL_9232c0f5_4_k_cu_f02149d74cuda3std3__45__cpo7crbeginE[1];
.global .align 1 .b8 _ZN34_INTERNAL_9232c0f5_4_k_cu_f02149d74cuda3std3__45__cpo5crendE[1];
.global .align 1 .b8 _ZN34_INTERNAL_9232c0f5_4_k_cu_f02149d74cuda3std3__436_GLOBAL__N__9232c0f5_4_k_cu_f02149d76ignoreE[1];
.global .align 1 .b8 _ZN34_INTERNAL_9232c0f5_4_k_cu_f02149d74cuda3std3__419piecewise_constructE[1];
.global .align 1 .b8 _ZN34_INTERNAL_9232c0f5_4_k_cu_f02149d74cuda3std3__48in_placeE[1];
.global .align 1 .b8 _ZN34_INTERNAL_9232c0f5_4_k_cu_f02149d74cuda3std3__420unreachable_sentinelE[1];
.global .align 1 .b8 _ZN34_INTERNAL_9232c0f5_4_k_cu_f02149d74cuda3std3__47nulloptE[1];
.global .align 1 .b8 _ZN34_INTERNAL_9232c0f5_4_k_cu_f02149d74cuda3std3__48unexpectE[1];
.global .align 1 .b8 _ZN34_INTERNAL_9232c0f5_4_k_cu_f02149d74cuda3std6ranges3__45__cpo4swapE[1];
.global .align 1 .b8 _ZN34_INTERNAL_9232c0f5_4_k_cu_f02149d74cuda3std6ranges3__45__cpo9iter_moveE[1];
.global .align 1 .b8 _ZN34_INTERNAL_9232c0f5_4_k_cu_f02149d74cuda3std6ranges3__45__cpo5beginE[1];
.global .align 1 .b8 _ZN34_INTERNAL_9232c0f5_4_k_cu_f02149d74cuda3std6ranges3__45__cpo3endE[1];
.global .align 1 .b8 _ZN34_INTERNAL_9232c0f5_4_k_cu_f02149d74cuda3std6ranges3__45__cpo6cbeginE[1];
.global .align 1 .b8 _ZN34_INTERNAL_9232c0f5_4_k_cu_f02149d74cuda3std6ranges3__45__cpo4cendE[1];
.global .align 1 .b8 _ZN34_INTERNAL_9232c0f5_4_k_cu_f02149d74cuda3std6ranges3__45__cpo7advanceE[1];
.global .align 1 .b8 _ZN34_INTERNAL_9232c0f5_4_k_cu_f02149d74cuda3std6ranges3__45__cpo9iter_swapE[1];
.global .align 1 .b8 _ZN34_INTERNAL_9232c0f5_4_k_cu_f02149d74cuda3std6ranges3__45__cpo4nextE[1];
.global .align 1 .b8 _ZN34_INTERNAL_9232c0f5_4_k_cu_f02149d74cuda3std6ranges3__45__cpo4prevE[1];
.global .align 1 .b8 _ZN34_INTERNAL_9232c0f5_4_k_cu_f02149d74cuda3std6ranges3__45__cpo4dataE[1];
.global .align 1 .b8 _ZN34_INTERNAL_9232c0f5_4_k_cu_f02149d74cuda3std6ranges3__45__cpo5cdataE[1];
.global .align 1 .b8 _ZN34_INTERNAL_9232c0f5_4_k_cu_f02149d74cuda3std6ranges3__45__cpo4sizeE[1];
.global .align 1 .b8 _ZN34_INTERNAL_9232c0f5_4_k_cu_f02149d74cuda3std6ranges3__45__cpo5ssizeE[1];
.global .align 1 .b8 _ZN34_INTERNAL_9232c0f5_4_k_cu_f02149d74cuda3std6ranges3__45__cpo8distanceE[1];
.global .align 1 .b8 _ZN34_INTERNAL_9232c0f5_4_k_cu_f02149d76thrust24THRUST_300001_SM_1000_NS6system6detail10sequential3seqE[1];
.global .align 1 .b8 _ZN34_INTERNAL_9232c0f5_4_k_cu_f02149d76thrust24THRUST_300001_SM_1000_NS12placeholders2_1E[1];
.global .align 1 .b8 _ZN34_INTERNAL_9232c0f5_4_k_cu_f02149d76thrust24THRUST_300001_SM_1000_NS12placeholders2_2E[1];
.global .align 1 .b8 _ZN34_INTERNAL_9232c0f5_4_k_cu_f02149d76thrust24THRUST_300001_SM_1000_NS12placeholders2_3E[1];
.global .align 1 .b8 _ZN34_INTERNAL_9232c0f5_4_k_cu_f02149d76thrust24THRUST_300001_SM_1000_NS12placeholders2_4E[1];
.global .align 1 .b8 _ZN34_INTERNAL_9232c0f5_4_k_cu_f02149d76thrust24THRUST_300001_SM_1000_NS12placeholders2_5E[1];
.global .align 1 .b8 _ZN34_INTERNAL_9232c0f5_4_k_cu_f02149d76thrust24THRUST_300001_SM_1000_NS12placeholders2_6E[1];
.global .align 1 .b8 _ZN34_INTERNAL_9232c0f5_4_k_cu_f02149d76thrust24THRUST_300001_SM_1000_NS12placeholders2_7E[1];
.global .align 1 .b8 _ZN34_INTERNAL_9232c0f5_4_k_cu_f02149d76thrust24THRUST_300001_SM_1000_NS12placeholders2_8E[1];
.global .align 1 .b8 _ZN34_INTERNAL_9232c0f5_4_k_cu_f02149d76thrust24THRUST_300001_SM_1000_NS12placeholders2_9E[1];
.global .align 1 .b8 _ZN34_INTERNAL_9232c0f5_4_k_cu_f02149d76thrust24THRUST_300001_SM_1000_NS12placeholders3_10E[1];

.visible .entry _Z13hashPartitionPxPiS_S0_PyS0_S0_iiii(
	.param .u64 .ptr .align 1 _Z13hashPartitionPxPiS_S0_PyS0_S0_iiii_param_0,
	.param .u64 .ptr .align 1 _Z13hashPartitionPxPiS_S0_PyS0_S0_iiii_param_1,
	.param .u64 .ptr .align 1 _Z13hashPartitionPxPiS_S0_PyS0_S0_iiii_param_2,
	.param .u64 .ptr .align 1 _Z13hashPartitionPxPiS_S0_PyS0_S0_iiii_param_3,
	.param .u64 .ptr .align 1 _Z13hashPartitionPxPiS_S0_PyS0_S0_iiii_param_4,
	.param .u64 .ptr .align 1 _Z13hashPartitionPxPiS_S0_PyS0_S0_iiii_param_5,
	.param .u64 .ptr .align 1 _Z13hashPartitionPxPiS_S0_PyS0_S0_iiii_param_6,
	.param .u32 _Z13hashPartitionPxPiS_S0_PyS0_S0_iiii_param_7,
	.param .u32 _Z13hashPartitionPxPiS_S0_PyS0_S0_iiii_param_8,
	.param .u32 _Z13hashPartitionPxPiS_S0_PyS0_S0_iiii_param_9,
	.param .u32 _Z13hashPartitionPxPiS_S0_PyS0_S0_iiii_param_10
)
{
	.reg .pred 	%p<20>;
	.reg .b32 	%r<63>;
	.reg .b64 	%rd<89>;
	// demoted variable
	.shared .align 8 .u64 _ZZ13hashPartitionPxPiS_S0_PyS0_S0_iiiiE11sharedCount;
	ld.param.u64 	%rd34, [_Z13hashPartitionPxPiS_S0_PyS0_S0_iiii_param_0];
	ld.param.u64 	%rd36, [_Z13hashPartitionPxPiS_S0_PyS0_S0_iiii_param_1];
	ld.param.u64 	%rd37, [_Z13hashPartitionPxPiS_S0_PyS0_S0_iiii_param_2];
	ld.param.u64 	%rd38, [_Z13hashPartitionPxPiS_S0_PyS0_S0_iiii_param_3];
	ld.param.u64 	%rd39, [_Z13hashPartitionPxPiS_S0_PyS0_S0_iiii_param_6];
	ld.param.u32 	%r36, [_Z13hashPartitionPxPiS_S0_PyS0_S0_iiii_param_7];
	ld.param.u32 	%r37, [_Z13hashPartitionPxPiS_S0_PyS0_S0_iiii_param_8];
	ld.param.u32 	%r38, [_Z13hashPartitionPxPiS_S0_PyS0_S0_iiii_param_9];
	ld.param.u32 	%r39, [_Z13hashPartitionPxPiS_S0_PyS0_S0_iiii_param_10];
	cvta.to.global.u64 	%rd1, %rd39;
	cvta.to.global.u64 	%rd2, %rd38;
	cvta.to.global.u64 	%rd3, %rd37;
	cvta.to.global.u64 	%rd4, %rd36;
	mov.u32 	%r1, %tid.x;
	setp.ne.s32 	%p1, %r1, 0;
	@%p1 bra 	$L__BB0_2;
	mov.b64 	%rd40, 0;
	st.shared.u64 	[_ZZ13hashPartitionPxPiS_S0_PyS0_S0_iiiiE11sharedCount], %rd40;
$L__BB0_2:
	mov.u32 	%r2, %ctaid.x;
	mul.lo.s32 	%r3, %r38, %r2;
	add.s32 	%r4, %r3, %r1;
	add.s32 	%r5, %r3, %r38;
	setp.ge.u32 	%p2, %r4, %r5;
	@%p2 bra 	$L__BB0_5;
	mov.u32 	%r6, %ntid.x;
	mov.u32 	%r56, %r4;
$L__BB0_4:
	mul.wide.s32 	%rd41, %r56, 4;
	add.s64 	%rd42, %rd1, %rd41;
	mov.b32 	%r40, 0;
	st.global.u32 	[%rd42], %r40;
	add.s32 	%r56, %r56, %r6;
	setp.lt.u32 	%p3, %r56, %r5;
	@%p3 bra 	$L__BB0_4;
$L__BB0_5:
	bar.sync 	0;
	add.s32 	%r57, %r36, %r2;
	setp.ge.s32 	%p4, %r57, %r37;
	mov.b64 	%rd82, 0;
	@%p4 bra 	$L__BB0_26;
	and.b32  	%r10, %r1, 31;
	mov.u32 	%r11, %ntid.x;
	mov.u32 	%r12, %nctaid.x;
	cvta.to.global.u64 	%rd5, %rd34;
	mov.b64 	%rd82, 0;
$L__BB0_7:
	mul.wide.s32 	%rd45, %r57, 8;
	add.s64 	%rd7, %rd5, %rd45;
	ld.global.u64 	%rd81, [%rd7+8];
	ld.global.u64 	%rd46, [%rd7];
	cvt.u32.u64 	%r41, %rd46;
	cvt.u32.u64 	%r42, %rd81;
	sub.s32 	%r14, %r42, %r41;
	shr.u32 	%r43, %r1, 5;
	add.s32 	%r58, %r43, %r41;
	cvt.s64.s32 	%rd77, %r58;
	setp.le.s64 	%p5, %rd81, %rd77;
	@%p5 bra 	$L__BB0_14;
$L__BB0_8:
	shl.b64 	%rd47, %rd77, 2;
	add.s64 	%rd48, %rd4, %rd47;
	ld.global.u32 	%r17, [%rd48];
	mul.wide.s32 	%rd49, %r17, 8;
	add.s64 	%rd13, %rd3, %rd49;
	ld.global.u32 	%r44, [%rd13];
	add.s32 	%r59, %r10, %r44;
	cvt.s64.s32 	%rd50, %r59;
	ld.global.u64 	%rd51, [%rd13+8];
	setp.le.s64 	%p6, %rd51, %rd50;
	@%p6 bra 	$L__BB0_13;
	min.s32 	%r19, %r57, %r17;
$L__BB0_10:
	mul.wide.s32 	%rd52, %r59, 4;
	add.s64 	%rd53, %rd2, %rd52;
	ld.global.u32 	%r21, [%rd53];
	setp.ge.s32 	%p7, %r21, %r19;
	@%p7 bra 	$L__BB0_12;
	div.s32 	%r45, %r21, %r39;
	add.s32 	%r46, %r45, %r3;
	mul.wide.u32 	%rd54, %r46, 4;
	add.s64 	%rd55, %rd1, %rd54;
	atom.global.add.u32 	%r47, [%rd55], 1;
	cvt.s64.s32 	%rd56, %r47;
	add.s64 	%rd82, %rd82, %rd56;
	add.s32 	%r59, %r59, 32;
	ld.global.u64 	%rd57, [%rd13+8];
	cvt.s64.s32 	%rd58, %r59;
	setp.gt.s64 	%p8, %rd57, %rd58;
	@%p8 bra 	$L__BB0_10;
$L__BB0_12:
	ld.global.u64 	%rd81, [%rd7+8];
$L__BB0_13:
	add.s32 	%r58, %r58, 32;
	cvt.s64.s32 	%rd77, %r58;
	setp.gt.s64 	%p9, %rd81, %rd77;
	@%p9 bra 	$L__BB0_8;
$L__BB0_14:
	bar.sync 	0;
	mul.lo.s32 	%r48, %r14, %r14;
	setp.le.s32 	%p10, %r48, %r38;
	@%p10 bra 	$L__BB0_18;
	setp.ge.s32 	%p16, %r4, %r5;
	@%p16 bra 	$L__BB0_25;
	mov.u32 	%r60, %r4;
$L__BB0_17:
	mul.wide.s32 	%rd68, %r60, 4;
	add.s64 	%rd69, %rd1, %rd68;
	mov.b32 	%r55, 0;
	st.global.u32 	[%rd69], %r55;
	add.s32 	%r60, %r60, %r11;
	setp.lt.s32 	%p17, %r60, %r5;
	@%p17 bra 	$L__BB0_17;
	bra.uni 	$L__BB0_25;
$L__BB0_18:
	ld.global.u32 	%r49, [%rd7];
	shr.u32 	%r50, %r1, 5;
	add.s32 	%r61, %r50, %r49;
	cvt.s64.s32 	%rd85, %r61;
	ld.global.u64 	%rd87, [%rd7+8];
	setp.le.s64 	%p11, %rd87, %rd85;
	@%p11 bra 	$L__BB0_25;
$L__BB0_19:
	shl.b64 	%rd59, %rd85, 2;
	add.s64 	%rd60, %rd4, %rd59;
	ld.global.u32 	%r28, [%rd60];
	mul.wide.s32 	%rd61, %r28, 8;
	add.s64 	%rd26, %rd3, %rd61;
	ld.global.u32 	%r51, [%rd26];
	add.s32 	%r62, %r10, %r51;
	cvt.s64.s32 	%rd86, %r62;
	ld.global.u64 	%rd62, [%rd26+8];
	setp.le.s64 	%p12, %rd62, %rd86;
	@%p12 bra 	$L__BB0_24;
	min.s32 	%r30, %r57, %r28;
$L__BB0_21:
	shl.b64 	%rd63, %rd86, 2;
	add.s64 	%rd64, %rd2, %rd63;
	ld.global.u32 	%r32, [%rd64];
	setp.ge.s32 	%p13, %r32, %r30;
	@%p13 bra 	$L__BB0_23;
	div.s32 	%r52, %r32, %r39;
	add.s32 	%r53, %r52, %r3;
	mul.wide.u32 	%rd65, %r53, 4;
	add.s64 	%rd66, %rd1, %rd65;
	mov.b32 	%r54, 0;
	st.global.u32 	[%rd66], %r54;
	add.s32 	%r62, %r62, 32;
	cvt.s64.s32 	%rd86, %r62;
	ld.global.u64 	%rd67, [%rd26+8];
	setp.gt.s64 	%p14, %rd67, %rd86;
	@%p14 bra 	$L__BB0_21;
$L__BB0_23:
	ld.global.u64 	%rd87, [%rd7+8];
$L__BB0_24:
	add.s32 	%r61, %r61, 32;
	cvt.s64.s32 	%rd85, %r61;
	setp.gt.s64 	%p15, %rd87, %rd85;
	@%p15 bra 	$L__BB0_19;
$L__BB0_25:
	bar.sync 	0;
	add.s32 	%r57, %r57, %r12;
	setp.lt.s32 	%p18, %r57, %r37;
	@%p18 bra 	$L__BB0_7;
$L__BB0_26:
	setp.ne.s32 	%p19, %r1, 0;
	atom.shared.add.u64 	%rd70, [_ZZ13hashPartitionPxPiS_S0_PyS0_S0_iiiiE11sharedCount], %rd82;
	bar.sync 	0;
	@%p19 bra 	$L__BB0_28;
	ld.param.u64 	%rd74, [_Z13hashPartitionPxPiS_S0_PyS0_S0_iiii_param_4];
	ld.shared.u64 	%rd71, [_ZZ13hashPartitionPxPiS_S0_PyS0_S0_iiiiE11sharedCount];
	cvta.to.global.u64 	%rd72, %rd74;
	atom.global.add.u64 	%rd73, [%rd72], %rd71;
$L__BB0_28:
	ret;

}
	// .globl	_ZN3cub18CUB_300001_SM_10006detail11EmptyKernelIvEEvv
.visible .entry _ZN3cub18CUB_300001_SM_10006detail11EmptyKernelIvEEvv()
{


	ret;

}


// ===== COMPILED SASS (sm_100) =====

	.target	sm_100

	.elftype	@"ET_EXEC"


//--------------------- .note.nv.tkinfo           --------------------------
	.section	.note.nv.tkinfo,"",@"SHT_NOTE"
	.sectionflags	@"SHF_NOTE_NV_TKINFO"
	.tkinfo
        /*0018*/ 	.word	0x00000002
        /*0030*/ 	.string	""
        /*0030*/ 	.string	"ptxas"
        /*0030*/ 	.string	"Cuda compilation tools, release 13.0, V13.0.88"
        /*0030*/ 	.string	"Build cuda_13.0.r13.0/compiler.36424714_0"
        /*0030*/ 	.string	"-arch sm_100 -m 64 "



//--------------------- .note.nv.cuinfo           --------------------------
	.section	.note.nv.cuinfo,"",@"SHT_NOTE"
	.sectionflags	@"SHF_NOTE_NV_CUINFO"
        /*0018*/ 	.short	0x0002
        /*001a*/ 	.short	0x0064
        /*001c*/ 	.short	0x0082
	.zero		2


//--------------------- .nv.info                  --------------------------
	.section	.nv.info,"",@"SHT_CUDA_INFO"
	.align	4


	//----- nvinfo : EIATTR_REGCOUNT
	.align		4
        /*0000*/ 	.byte	0x04, 0x2f
        /*0002*/ 	.short	(.L_41 - .L_40)
	.align		4
.L_40:
        /*0004*/ 	.word	index@(_Z13hashPartitionPxPiS_S0_PyS0_S0_iiii)
        /*0008*/ 	.word	0x0000001e


	//----- nvinfo : EIATTR_FRAME_SIZE
	.align		4
.L_41:
        /*000c*/ 	.byte	0x04, 0x11
        /*000e*/ 	.short	(.L_43 - .L_42)
	.align		4
.L_42:
        /*0010*/ 	.word	index@(_Z13hashPartitionPxPiS_S0_PyS0_S0_iiii)
        /*0014*/ 	.word	0x00000000


	//----- nvinfo : EIATTR_REGCOUNT
	.align		4
.L_43:
        /*0018*/ 	.byte	0x04, 0x2f
        /*001a*/ 	.short	(.L_45 - .L_44)
	.align		4
.L_44:
        /*001c*/ 	.word	index@(_ZN3cub18CUB_300001_SM_10006detail11EmptyKernelIvEEvv)
        /*0020*/ 	.word	0x00000004


	//----- nvinfo : EIATTR_FRAME_SIZE
	.align		4
.L_45:
        /*0024*/ 	.byte	0x04, 0x11
        /*0026*/ 	.short	(.L_47 - .L_46)
	.align		4
.L_46:
        /*0028*/ 	.word	index@(_ZN3cub18CUB_300001_SM_10006detail11EmptyKernelIvEEvv)
        /*002c*/ 	.word	0x00000000


	//----- nvinfo : EIATTR_MIN_STACK_SIZE
	.align		4
.L_47:
        /*0030*/ 	.byte	0x04, 0x12
        /*0032*/ 	.short	(.L_49 - .L_48)
	.align		4
.L_48:
        /*0034*/ 	.word	index@(_ZN3cub18CUB_300001_SM_10006detail11EmptyKernelIvEEvv)
        /*0038*/ 	.word	0x00000000


	//----- nvinfo : EIATTR_MIN_STACK_SIZE
	.align		4
.L_49:
        /*003c*/ 	.byte	0x04, 0x12
        /*003e*/ 	.short	(.L_51 - .L_50)
	.align		4
.L_50:
        /*0040*/ 	.word	index@(_Z13hashPartitionPxPiS_S0_PyS0_S0_iiii)
        /*0044*/ 	.word	0x00000000
.L_51:


//--------------------- .nv.compat                --------------------------
	.section	.nv.compat,"",@"SHT_CUDA_COMPAT_INFO"
	.align	4
        /*0000*/ 	.byte	0x02, 0x09, 0x00, 0x00, 0x02, 0x02, 0x01, 0x00, 0x02, 0x05, 0x05, 0x00, 0x03, 0x07, 0x01, 0x01
        /*0010*/ 	.byte	0x02, 0x03, 0x00, 0x00, 0x02, 0x06, 0x01, 0x00, 0x04, 0x0b, 0x08, 0x00, 0x09, 0x00, 0x00, 0x00
        /*0020*/ 	.byte	0x00, 0x00, 0x00, 0x00


//--------------------- .nv.info._ZN3cub18CUB_300001_SM_10006detail11EmptyKernelIvEEvv --------------------------
	.section	.nv.info._ZN3cub18CUB_300001_SM_10006detail11EmptyKernelIvEEvv,"",@"SHT_CUDA_INFO"
	.sectionflags	@""
	.align	4


	//----- nvinfo : EIATTR_CUDA_API_VERSION
	.align		4
        /*0000*/ 	.byte	0x04, 0x37
        /*0002*/ 	.short	(.L_53 - .L_52)
.L_52:
        /*0004*/ 	.word	0x00000082


	//----- nvinfo : EIATTR_SPARSE_MMA_MASK
	.align		4
.L_53:
        /*0008*/ 	.byte	0x03, 0x50
        /*000a*/ 	.short	0x0000


	//----- nvinfo : EIATTR_MAXREG_COUNT
	.align		4
        /*000c*/ 	.byte	0x03, 0x1b
        /*000e*/ 	.short	0x00ff


	//----- nvinfo : EIATTR_MERCURY_ISA_VERSION
	.align		4
        /*0010*/ 	.byte	0x03, 0x5f
        /*0012*/ 	.short	0x0101


	//----- nvinfo : EIATTR_VRC_CTA_INIT_COUNT
	.align		4
        /*0014*/ 	.byte	0x02, 0x4a
	.zero		1
	.zero		1


	//----- nvinfo : EIATTR_EXIT_INSTR_OFFSETS
	.align		4
        /*0018*/ 	.byte	0x04, 0x1c
        /*001a*/ 	.short	(.L_55 - .L_54)


	//   ....[0]....
.L_54:
        /*001c*/ 	.word	0x00000010


	//----- nvinfo : EIATTR_SW_WAR
	.align		4
.L_55:
        /*0020*/ 	.byte	0x04, 0x36
        /*0022*/ 	.short	(.L_57 - .L_56)
.L_56:
        /*0024*/ 	.word	0x00000008
.L_57:


//--------------------- .nv.info._Z13hashPartitionPxPiS_S0_PyS0_S0_iiii --------------------------
	.section	.nv.info._Z13hashPartitionPxPiS_S0_PyS0_S0_iiii,"",@"SHT_CUDA_INFO"
	.sectionflags	@""
	.align	4


	//----- nvinfo : EIATTR_CUDA_API_VERSION
	.align		4
        /*0000*/ 	.byte	0x04, 0x37
        /*0002*/ 	.short	(.L_59 - .L_58)
.L_58:
        /*0004*/ 	.word	0x00000082


	//----- nvinfo : EIATTR_KPARAM_INFO
	.align		4
.L_59:
        /*0008*/ 	.byte	0x04, 0x17
        /*000a*/ 	.short	(.L_61 - .L_60)
.L_60:
        /*000c*/ 	.word	0x00000000
        /*0010*/ 	.short	0x000a
        /*0012*/ 	.short	0x0044
        /*0014*/ 	.byte	0x00, 0xf0, 0x11, 0x00


	//----- nvinfo : EIATTR_KPARAM_INFO
	.align		4
.L_61:
        /*0018*/ 	.byte	0x04, 0x17
        /*001a*/ 	.short	(.L_63 - .L_62)
.L_62:
        /*001c*/ 	.word	0x00000000
        /*0020*/ 	.short	0x0009
        /*0022*/ 	.short	0x0040
        /*0024*/ 	.byte	0x00, 0xf0, 0x11, 0x00


	//----- nvinfo : EIATTR_KPARAM_INFO
	.align		4
.L_63:
        /*0028*/ 	.byte	0x04, 0x17
        /*002a*/ 	.short	(.L_65 - .L_64)
.L_64:
        /*002c*/ 	.word	0x00000000
        /*0030*/ 	.short	0x0008
        /*0032*/ 	.short	0x003c
        /*0034*/ 	.byte	0x00, 0xf0, 0x11, 0x00


	//----- nvinfo : EIATTR_KPARAM_INFO
	.align		4
.L_65:
        /*0038*/ 	.byte	0x04, 0x17
        /*003a*/ 	.short	(.L_67 - .L_66)
.L_66:
        /*003c*/ 	.word	0x00000000
        /*0040*/ 	.short	0x0007
        /*0042*/ 	.short	0x0038
        /*0044*/ 	.byte	0x00, 0xf0, 0x11, 0x00


	//----- nvinfo : EIATTR_KPARAM_INFO
	.align		4
.L_67:
        /*0048*/ 	.byte	0x04, 0x17
        /*004a*/ 	.short	(.L_69 - .L_68)
.L_68:
        /*004c*/ 	.word	0x00000000
        /*0050*/ 	.short	0x0006
        /*0052*/ 	.short	0x0030
        /*0054*/ 	.byte	0x00, 0xf5, 0x21, 0x00


	//----- nvinfo : EIATTR_KPARAM_INFO
	.align		4
.L_69:
        /*0058*/ 	.byte	0x04, 0x17
        /*005a*/ 	.short	(.L_71 - .L_70)
.L_70:
        /*005c*/ 	.word	0x00000000
        /*0060*/ 	.short	0x0005
        /*0062*/ 	.short	0x0028
        /*0064*/ 	.byte	0x00, 0xf5, 0x21, 0x00


	//----- nvinfo : EIATTR_KPARAM_INFO
	.align		4
.L_71:
        /*0068*/ 	.byte	0x04, 0x17
        /*006a*/ 	.short	(.L_73 - .L_72)
.L_72:
        /*006c*/ 	.word	0x00000000
        /*0070*/ 	.short	0x0004
        /*0072*/ 	.short	0x0020
        /*0074*/ 	.byte	0x00, 0xf5, 0x21, 0x00


	//----- nvinfo : EIATTR_KPARAM_INFO
	.align		4
.L_73:
        /*0078*/ 	.byte	0x04, 0x17
        /*007a*/ 	.short	(.L_75 - .L_74)
.L_74:
        /*007c*/ 	.word	0x00000000
        /*0080*/ 	.short	0x0003
        /*0082*/ 	.short	0x0018
        /*0084*/ 	.byte	0x00, 0xf5, 0x21, 0x00


	//----- nvinfo : EIATTR_KPARAM_INFO
	.align		4
.L_75:
        /*0088*/ 	.byte	0x04, 0x17
        /*008a*/ 	.short	(.L_77 - .L_76)
.L_76:
        /*008c*/ 	.word	0x00000000
        /*0090*/ 	.short	0x0002
        /*0092*/ 	.short	0x0010
        /*0094*/ 	.byte	0x00, 0xf5, 0x21, 0x00


	//----- nvinfo : EIATTR_KPARAM_INFO
	.align		4
.L_77:
        /*0098*/ 	.byte	0x04, 0x17
        /*009a*/ 	.short	(.L_79 - .L_78)
.L_78:
        /*009c*/ 	.word	0x00000000
        /*00a0*/ 	.short	0x0001
        /*00a2*/ 	.short	0x0008
        /*00a4*/ 	.byte	0x00, 0xf5, 0x21, 0x00


	//----- nvinfo : EIATTR_KPARAM_INFO
	.align		4
.L_79:
        /*00a8*/ 	.byte	0x04, 0x17
        /*00aa*/ 	.short	(.L_81 - .L_80)
.L_80:
        /*00ac*/ 	.word	0x00000000
        /*00b0*/ 	.short	0x0000
        /*00b2*/ 	.short	0x0000
        /*00b4*/ 	.byte	0x00, 0xf5, 0x21, 0x00


	//----- nvinfo : EIATTR_SPARSE_MMA_MASK
	.align		4
.L_81:
        /*00b8*/ 	.byte	0x03, 0x50
        /*00ba*/ 	.short	0x0000


	//----- nvinfo : EIATTR_MAXREG_COUNT
	.align		4
        /*00bc*/ 	.byte	0x03, 0x1b
        /*00be*/ 	.short	0x00ff


	//----- nvinfo : EIATTR_NUM_BARRIERS
	.align		4
        /*00c0*/ 	.byte	0x02, 0x4c
        /*00c2*/ 	.byte	0x01
	.zero		1


	//----- nvinfo : EIATTR_MERCURY_ISA_VERSION
	.align		4
        /*00c4*/ 	.byte	0x03, 0x5f
        /*00c6*/ 	.short	0x0101


	//----- nvinfo : EIATTR_VRC_CTA_INIT_COUNT
	.align		4
        /*00c8*/ 	.byte	0x02, 0x4a
	.zero		1
	.zero		1


	//----- nvinfo : EIATTR_EXIT_INSTR_OFFSETS
	.align		4
        /*00cc*/ 	.byte	0x04, 0x1c
        /*00ce*/ 	.short	(.L_83 - .L_82)


	//   ....[0]....
.L_82:
        /*00d0*/ 	.word	0x00000ec0


	//   ....[1]....
        /*00d4*/ 	.word	0x00000f00


	//----- nvinfo : EIATTR_CRS_STACK_SIZE
	.align		4
.L_83:
        /*00d8*/ 	.byte	0x04, 0x1e
        /*00da*/ 	.short	(.L_85 - .L_84)
.L_84:
        /*00dc*/ 	.word	0x00000000


	//----- nvinfo : EIATTR_CBANK_PARAM_SIZE
	.align		4
.L_85:
        /*00e0*/ 	.byte	0x03, 0x19
        /*00e2*/ 	.short	0x0048


	//----- nvinfo : EIATTR_PARAM_CBANK
	.align		4
        /*00e4*/ 	.byte	0x04, 0x0a
        /*00e6*/ 	.short	(.L_87 - .L_86)
	.align		4
.L_86:
        /*00e8*/ 	.word	index@(.nv.constant0._Z13hashPartitionPxPiS_S0_PyS0_S0_iiii)
        /*00ec*/ 	.short	0x0380
        /*00ee*/ 	.short	0x0048


	//----- nvinfo : EIATTR_SW_WAR
	.align		4
.L_87:
        /*00f0*/ 	.byte	0x04, 0x36
        /*00f2*/ 	.short	(.L_89 - .L_88)
.L_88:
        /*00f4*/ 	.word	0x00000008
.L_89:


//--------------------- .nv.callgraph             --------------------------
	.section	.nv.callgraph,"",@"SHT_CUDA_CALLGRAPH"
	.align	4
	.sectionentsize	8
	.align		4
        /*0000*/ 	.word	0x00000000
	.align		4
        /*0004*/ 	.word	0xffffffff
	.align		4
        /*0008*/ 	.word	0x00000000
	.align		4
        /*000c*/ 	.word	0xfffffffe
	.align		4
        /*0010*/ 	.word	0x00000000
	.align		4
        /*0014*/ 	.word	0xfffffffd
	.align		4
        /*0018*/ 	.word	0x00000000
	.align		4
        /*001c*/ 	.word	0xfffffffc


//--------------------- .nv.constant4             --------------------------
	.section	.nv.constant4,"a",@progbits
	.align	8
	.align		8
.nv.constant4:
        /*0000*/ 	.dword	_ZN34_INTERNAL_9232c0f5_4_k_cu_f02149d74cuda3std3__45__cpo5beginE
	.align		8
        /*0008*/ 	.dword	_ZN34_INTERNAL_9232c0f5_4_k_cu_f02149d74cuda3std3__45__cpo3endE
	.align		8
        /*0010*/ 	.dword	_ZN34_INTERNAL_9232c0f5_4_k_cu_f02149d74cuda3std3__45__cpo6cbeginE
	.align		8
        /*0018*/ 	.dword	_ZN34_INTERNAL_9232c0f5_4_k_cu_f02149d74cuda3std3__45__cpo4cendE
	.align		8
        /*0020*/ 	.dword	_ZN34_INTERNAL_9232c0f5_4_k_cu_f02149d74cuda3std3__45__cpo6rbeginE
	.align		8
        /*0028*/ 	.dword	_ZN34_INTERNAL_9232c0f5_4_k_cu_f02149d74cuda3std3__45__cpo4rendE
	.align		8
        /*0030*/ 	.dword	_ZN34_INTERNAL_9232c0f5_4_k_cu_f02149d74cuda3std3__45__cpo7crbeginE
	.align		8
        /*0038*/ 	.dword	_ZN34_INTERNAL_9232c0f5_4_k_cu_f02149d74cuda3std3__45__cpo5crendE
	.align		8
        /*0040*/ 	.dword	_ZN34_INTERNAL_9232c0f5_4_k_cu_f02149d74cuda3std3__436_GLOBAL__N__9232c0f5_4_k_cu_f02149d76ignoreE
	.align		8
        /*0048*/ 	.dword	_ZN34_INTERNAL_9232c0f5_4_k_cu_f02149d74cuda3std3__419piecewise_constructE
	.align		8
        /*0050*/ 	.dword	_ZN34_INTERNAL_9232c0f5_4_k_cu_f02149d74cuda3std3__48in_placeE
	.align		8
        /*0058*/ 	.dword	_ZN34_INTERNAL_9232c0f5_4_k_cu_f02149d74cuda3std3__420unreachable_sentinelE
	.align		8
        /*0060*/ 	.dword	_ZN34_INTERNAL_9232c0f5_4_k_cu_f02149d74cuda3std3__47nulloptE
	.align		8
        /*0068*/ 	.dword	_ZN34_INTERNAL_9232c0f5_4_k_cu_f02149d74cuda3std3__48unexpectE
	.align		8
        /*0070*/ 	.dword	_ZN34_INTERNAL_9232c0f5_4_k_cu_f02149d74cuda3std6ranges3__45__cpo4swapE
	.align		8
        /*0078*/ 	.dword	_ZN34_INTERNAL_9232c0f5_4_k_cu_f02149d74cuda3std6ranges3__45__cpo9iter_moveE
	.align		8
        /*0080*/ 	.dword	_ZN34_INTERNAL_9232c0f5_4_k_cu_f02149d74cuda3std6ranges3__45__cpo5beginE
	.align		8
        /*0088*/ 	.dword	_ZN34_INTERNAL_9232c0f5_4_k_cu_f02149d74cuda3std6ranges3__45__cpo3endE
	.align		8
        /*0090*/ 	.dword	_ZN34_INTERNAL_9232c0f5_4_k_cu_f02149d74cuda3std6ranges3__45__cpo6cbeginE
	.align		8
        /*0098*/ 	.dword	_ZN34_INTERNAL_9232c0f5_4_k_cu_f02149d74cuda3std6ranges3__45__cpo4cendE
	.align		8
        /*00a0*/ 	.dword	_ZN34_INTERNAL_9232c0f5_4_k_cu_f02149d74cuda3std6ranges3__45__cpo7advanceE
	.align		8
        /*00a8*/ 	.dword	_ZN34_INTERNAL_9232c0f5_4_k_cu_f02149d74cuda3std6ranges3__45__cpo9iter_swapE
	.align		8
        /*00b0*/ 	.dword	_ZN34_INTERNAL_9232c0f5_4_k_cu_f02149d74cuda3std6ranges3__45__cpo4nextE
	.align		8
        /*00b8*/ 	.dword	_ZN34_INTERNAL_9232c0f5_4_k_cu_f02149d74cuda3std6ranges3__45__cpo4prevE
	.align		8
        /*00c0*/ 	.dword	_ZN34_INTERNAL_9232c0f5_4_k_cu_f02149d74cuda3std6ranges3__45__cpo4dataE
	.align		8
        /*00c8*/ 	.dword	_ZN34_INTERNAL_9232c0f5_4_k_cu_f02149d74cuda3std6ranges3__45__cpo5cdataE
	.align		8
        /*00d0*/ 	.dword	_ZN34_INTERNAL_9232c0f5_4_k_cu_f02149d74cuda3std6ranges3__45__cpo4sizeE
	.align		8
        /*00d8*/ 	.dword	_ZN34_INTERNAL_9232c0f5_4_k_cu_f02149d74cuda3std6ranges3__45__cpo5ssizeE
	.align		8
        /*00e0*/ 	.dword	_ZN34_INTERNAL_9232c0f5_4_k_cu_f02149d74cuda3std6ranges3__45__cpo8distanceE
	.align		8
        /*00e8*/ 	.dword	_ZN34_INTERNAL_9232c0f5_4_k_cu_f02149d76thrust24THRUST_300001_SM_1000_NS6system6detail10sequential3seqE
	.align		8
        /*00f0*/ 	.dword	_ZN34_INTERNAL_9232c0f5_4_k_cu_f02149d76thrust24THRUST_300001_SM_1000_NS12placeholders2_1E
	.align		8
        /*00f8*/ 	.dword	_ZN34_INTERNAL_9232c0f5_4_k_cu_f02149d76thrust24THRUST_300001_SM_1000_NS12placeholders2_2E
	.align		8
        /*0100*/ 	.dword	_ZN34_INTERNAL_9232c0f5_4_k_cu_f02149d76thrust24THRUST_300001_SM_1000_NS12placeholders2_3E
	.align		8
        /*0108*/ 	.dword	_ZN34_INTERNAL_9232c0f5_4_k_cu_f02149d76thrust24THRUST_300001_SM_1000_NS12placeholders2_4E
	.align		8
        /*0110*/ 	.dword	_ZN34_INTERNAL_9232c0f5_4_k_cu_f02149d76thrust24THRUST_300001_SM_1000_NS12placeholders2_5E
	.align		8
        /*0118*/ 	.dword	_ZN34_INTERNAL_9232c0f5_4_k_cu_f02149d76thrust24THRUST_300001_SM_1000_NS12placeholders2_6E
	.align		8
        /*0120*/ 	.dword	_ZN34_INTERNAL_9232c0f5_4_k_cu_f02149d76thrust24THRUST_300001_SM_1000_NS12placeholders2_7E
	.align		8
        /*0128*/ 	.dword	_ZN34_INTERNAL_9232c0f5_4_k_cu_f02149d76thrust24THRUST_300001_SM_1000_NS12placeholders2_8E
	.align		8
        /*0130*/ 	.dword	_ZN34_INTERNAL_9232c0f5_4_k_cu_f02149d76thrust24THRUST_300001_SM_1000_NS12placeholders2_9E
	.align		8
        /*0138*/ 	.dword	_ZN34_INTERNAL_9232c0f5_4_k_cu_f02149d76thrust24THRUST_300001_SM_1000_NS12placeholders3_10E


//--------------------- .text._ZN3cub18CUB_300001_SM_10006detail11EmptyKernelIvEEvv --------------------------
	.section	.text._ZN3cub18CUB_300001_SM_10006detail11EmptyKernelIvEEvv,"ax",@progbits
	.align	128
        .global         _ZN3cub18CUB_300001_SM_10006detail11EmptyKernelIvEEvv
        .type           _ZN3cub18CUB_300001_SM_10006detail11EmptyKernelIvEEvv,@function
        .size           _ZN3cub18CUB_300001_SM_10006detail11EmptyKernelIvEEvv,(.L_x_29 - _ZN3cub18CUB_300001_SM_10006detail11EmptyKernelIvEEvv)
        .other          _ZN3cub18CUB_300001_SM_10006detail11EmptyKernelIvEEvv,@"STO_CUDA_ENTRY STV_DEFAULT"
_ZN3cub18CUB_300001_SM_10006detail11EmptyKernelIvEEvv:
.text._ZN3cub18CUB_300001_SM_10006detail11EmptyKernelIvEEvv:
[----:B------:R-:W-:Y:S01]  /*0000*/  LDC R1, c[0x0][0x37c] ;  /* 0x0000df00ff017b82 */ /* 0x000fe20000000800 */
[----:B------:R-:W-:Y:S05]  /*0010*/  EXIT ;  /* 0x000000000000794d */ /* 0x000fea0003800000 */
.L_x_0:
[----:B------:R-:W-:-:S00]  /*0020*/  BRA `(.L_x_0) ;  /* 0xfffffffc00fc7947 */ /* 0x000fc0000383ffff */
[----:B------:R-:W-:-:S00]  /*0030*/  NOP ;  /* 0x0000000000007918 */ /* 0x000fc00000000000 */
        /* <DEDUP_REMOVED lines=12> */
.L_x_29:


//--------------------- .text._Z13hashPartitionPxPiS_S0_PyS0_S0_iiii --------------------------
	.section	.text._Z13hashPartitionPxPiS_S0_PyS0_S0_iiii,"ax",@progbits
	.align	128
        .global         _Z13hashPartitionPxPiS_S0_PyS0_S0_iiii
        .type           _Z13hashPartitionPxPiS_S0_PyS0_S0_iiii,@function
        .size           _Z13hashPartitionPxPiS_S0_PyS0_S0_iiii,(.L_x_30 - _Z13hashPartitionPxPiS_S0_PyS0_S0_iiii)
        .other          _Z13hashPartitionPxPiS_S0_PyS0_S0_iiii,@"STO_CUDA_ENTRY STV_DEFAULT"
_Z13hashPartitionPxPiS_S0_PyS0_S0_iiii:
.text._Z13hashPartitionPxPiS_S0_PyS0_S0_iiii:
[----:B------:R-:W-:Y:S01]  /*0000*/  LDC R1, c[0x0][0x37c] ;  /* 0x0000df00ff017b82 */ /* 0x000fe20000000800 */
[----:B------:R-:W0:Y:S07]  /*0010*/  S2R R0, SR_TID.X ;  /* 0x0000000000007919 */ /* 0x000e2e0000002100 */
[----:B------:R-:W1:Y:S01]  /*0020*/  S2UR UR6, SR_CTAID.X ;  /* 0x00000000000679c3 */ /* 0x000e620000002500 */
[----:B------:R-:W2:Y:S01]  /*0030*/  LDCU.64 UR8, c[0x0][0x358] ;  /* 0x00006b00ff0877ac */ /* 0x000ea20008000a00 */
[----:B------:R-:W-:Y:S06]  /*0040*/  BSSY.RECONVERGENT B0, `(.L_x_1) ;  /* 0x0000011000007945 */ /* 0x000fec0003800200 */
[----:B------:R-:W1:Y:S01]  /*0050*/  LDC R3, c[0x0][0x3c0] ;  /* 0x0000f000ff037b82 */ /* 0x000e620000000800 */
[----:B0-----:R-:W-:Y:S01]  /*0060*/  ISETP.NE.AND P0, PT, R0, RZ, PT ;  /* 0x000000ff0000720c */ /* 0x001fe20003f05270 */
[----:B-1----:R-:W-:-:S02]  /*0070*/  IMAD R2, R3, UR6, R0 ;  /* 0x0000000603027c24 */ /* 0x002fc4000f8e0200 */
[----:B------:R-:W-:-:S05]  /*0080*/  IMAD R3, R3, UR6, R3 ;  /* 0x0000000603037c24 */ /* 0x000fca000f8e0203 */
[----:B------:R-:W-:-:S05]  /*0090*/  ISETP.GE.U32.AND P1, PT, R2, R3, PT ;  /* 0x000000030200720c */ /* 0x000fca0003f26070 */
[----:B------:R-:W0:Y:S01]  /*00a0*/  @!P0 S2R R11, SR_CgaCtaId ;  /* 0x00000000000b8919 */ /* 0x000e220000008800 */
[----:B------:R-:W-:-:S07]  /*00b0*/  @!P0 MOV R8, 0x400 ;  /* 0x0000040000088802 */ /* 0x000fce0000000f00 */
[----:B--2---:R-:W-:Y:S05]  /*00c0*/  @P1 BRA `(.L_x_2) ;  /* 0x0000000000201947 */ /* 0x004fea0003800000 */
[----:B------:R-:W1:Y:S01]  /*00d0*/  LDC R10, c[0x0][0x360] ;  /* 0x0000d800ff0a7b82 */ /* 0x000e620000000800 */
[----:B------:R-:W-:-:S07]  /*00e0*/  IMAD.MOV.U32 R9, RZ, RZ, R2 ;  /* 0x000000ffff097224 */ /* 0x000fce00078e0002 */
[----:B------:R-:W2:Y:S02]  /*00f0*/  LDC.64 R6, c[0x0][0x3b0] ;  /* 0x0000ec00ff067b82 */ /* 0x000ea40000000a00 */
.L_x_3:
[----:B--2---:R-:W-:-:S04]  /*0100*/  IMAD.WIDE R4, R9, 0x4, R6 ;  /* 0x0000000409047825 */ /* 0x004fc800078e0206 */
[----:B-1----:R-:W-:Y:S01]  /*0110*/  IMAD.IADD R9, R10, 0x1, R9 ;  /* 0x000000010a097824 */ /* 0x002fe200078e0209 */
[----:B------:R3:W-:Y:S04]  /*0120*/  STG.E desc[UR8][R4.64], RZ ;  /* 0x000000ff04007986 */ /* 0x0007e8000c101908 */
[----:B------:R-:W-:-:S13]  /*0130*/  ISETP.GE.U32.AND P1, PT, R9, R3, PT ;  /* 0x000000030900720c */ /* 0x000fda0003f26070 */
[----:B---3--:R-:W-:Y:S05]  /*0140*/  @!P1 BRA `(.L_x_3) ;  /* 0xfffffffc00ec9947 */ /* 0x008fea000383ffff */
.L_x_2:
[----:B------:R-:W-:Y:S05]  /*0150*/  BSYNC.RECONVERGENT B0 ;  /* 0x0000000000007941 */ /* 0x000fea0003800200 */
.L_x_1:
[----:B------:R-:W1:Y:S01]  /*0160*/  LDCU.64 UR4, c[0x0][0x3b8] ;  /* 0x00007700ff0477ac */ /* 0x000e620008000a00 */
[----:B0-----:R-:W-:Y:S01]  /*0170*/  @!P0 LEA R8, R11, R8, 0x18 ;  /* 0x000000080b088211 */ /* 0x001fe200078ec0ff */
[----:B------:R-:W-:Y:S02]  /*0180*/  IMAD.MOV.U32 R5, RZ, RZ, RZ ;  /* 0x000000ffff057224 */ /* 0x000fe400078e00ff */
[----:B------:R-:W-:Y:S02]  /*0190*/  IMAD.MOV.U32 R7, RZ, RZ, RZ ;  /* 0x000000ffff077224 */ /* 0x000fe400078e00ff */
[----:B------:R0:W-:Y:S01]  /*01a0*/  @!P0 STS.64 [R8], RZ ;  /* 0x000000ff08008388 */ /* 0x0001e20000000a00 */
[----:B-1----:R-:W-:-:S04]  /*01b0*/  UIADD3 UR4, UPT, UPT, UR6, UR4, URZ ;  /* 0x0000000406047290 */ /* 0x002fc8000fffe0ff */
[----:B------:R-:W-:Y:S01]  /*01c0*/  UISETP.GE.AND UP0, UPT, UR4, UR5, UPT ;  /* 0x000000050400728c */ /* 0x000fe2000bf06270 */
[----:B------:R-:W-:Y:S08]  /*01d0*/  BAR.SYNC.DEFER_BLOCKING 0x0 ;  /* 0x0000000000007b1d */ /* 0x000ff00000010000 */
[----:B0-----:R-:W-:Y:S05]  /*01e0*/  BRA.U UP0, `(.L_x_4) ;  /* 0x0000000d00007547 */ /* 0x001fea000b800000 */
[----:B------:R-:W0:Y:S01]  /*01f0*/  LDCU UR5, c[0x0][0x360] ;  /* 0x00006c00ff0577ac */ /* 0x000e220008000800 */
[----:B------:R-:W1:Y:S01]  /*0200*/  LDC R4, c[0x0][0x370] ;  /* 0x0000dc00ff047b82 */ /* 0x000e620000000800 */
[----:B------:R-:W-:Y:S01]  /*0210*/  IMAD.U32 R9, RZ, RZ, UR4 ;  /* 0x00000004ff097e24 */ /* 0x000fe2000f8e00ff */
[----:B------:R-:W-:Y:S01]  /*0220*/  LOP3.LUT R6, R0, 0x1f, RZ, 0xc0, !PT ;  /* 0x0000001f00067812 */ /* 0x000fe200078ec0ff */
[----:B------:R-:W-:Y:S02]  /*0230*/  IMAD.MOV.U32 R5, RZ, RZ, RZ ;  /* 0x000000ffff057224 */ /* 0x000fe400078e00ff */
[----:B------:R-:W-:-:S07]  /*0240*/  IMAD.MOV.U32 R7, RZ, RZ, RZ ;  /* 0x000000ffff077224 */ /* 0x000fce00078e00ff */
.L_x_25:
[----:B0--3--:R-:W2:Y:S02]  /*0250*/  LDC.64 R12, c[0x0][0x380] ;  /* 0x0000e000ff0c7b82 */ /* 0x009ea40000000a00 */
[----:B--2---:R-:W-:-:S05]  /*0260*/  IMAD.WIDE R12, R9, 0x8, R12 ;  /* 0x00000008090c7825 */ /* 0x004fca00078e020c */
[----:B------:R-:W2:Y:S04]  /*0270*/  LDG.E R11, desc[UR8][R12.64] ;  /* 0x000000080c0b7981 */ /* 0x000ea8000c1e1900 */
[----:B------:R-:W3:Y:S01]  /*0280*/  LDG.E.64 R16, desc[UR8][R12.64+0x8] ;  /* 0x000008080c107981 */ /* 0x000ee2000c1e1b00 */
[----:B------:R-:W-:Y:S01]  /*0290*/  BSSY.RECONVERGENT B0, `(.L_x_5) ;  /* 0x000004e000007945 */ /* 0x000fe20003800200 */
[----:B--2---:R-:W-:-:S04]  /*02a0*/  LEA.HI R10, R0, R11, RZ, 0x1b ;  /* 0x0000000b000a7211 */ /* 0x004fc800078fd8ff */
[C---:B---3--:R-:W-:Y:S01]  /*02b0*/  ISETP.GT.U32.AND P0, PT, R16.reuse, R10, PT ;  /* 0x0000000a1000720c */ /* 0x048fe20003f04070 */
[----:B------:R-:W-:Y:S01]  /*02c0*/  IMAD.IADD R8, R16, 0x1, -R11 ;  /* 0x0000000110087824 */ /* 0x000fe200078e0a0b */
[----:B------:R-:W-:-:S04]  /*02d0*/  SHF.R.S32.HI R14, RZ, 0x1f, R10 ;  /* 0x0000001fff0e7819 */ /* 0x000fc8000001140a */
[----:B------:R-:W-:-:S13]  /*02e0*/  ISETP.GT.AND.EX P0, PT, R17, R14, PT, P0 ;  /* 0x0000000e1100720c */ /* 0x000fda0003f04300 */
[----:B----4-:R-:W-:Y:S05]  /*02f0*/  @!P0 BRA `(.L_x_6) ;  /* 0x00000004001c8947 */ /* 0x010fea0003800000 */
[----:B------:R-:W-:-:S07]  /*0300*/  IMAD.MOV.U32 R11, RZ, RZ, R10 ;  /* 0x000000ffff0b7224 */ /* 0x000fce00078e000a */
.L_x_12:
[----:B------:R-:W2:Y:S02]  /*0310*/  LDCU.64 UR10, c[0x0][0x388] ;  /* 0x00007100ff0a77ac */ /* 0x000ea40008000a00 */
[----:B--2-4-:R-:W-:-:S04]  /*0320*/  LEA R20, P0, R11, UR10, 0x2 ;  /* 0x0000000a0b147c11 */ /* 0x014fc8000f8010ff */
[----:B------:R-:W-:Y:S02]  /*0330*/  LEA.HI.X R21, R11, UR11, R14, 0x2, P0 ;  /* 0x0000000b0b157c11 */ /* 0x000fe400080f140e */
[----:B------:R-:W2:Y:S03]  /*0340*/  LDC.64 R14, c[0x0][0x390] ;  /* 0x0000e400ff0e7b82 */ /* 0x000ea60000000a00 */
[----:B------:R-:W2:Y:S02]  /*0350*/  LDG.E R22, desc[UR8][R20.64] ;  /* 0x0000000814167981 */ /* 0x000ea4000c1e1900 */
[----:B--2---:R-:W-:-:S05]  /*0360*/  IMAD.WIDE R14, R22, 0x8, R14 ;  /* 0x00000008160e7825 */ /* 0x004fca00078e020e */
[----:B------:R-:W2:Y:S04]  /*0370*/  LDG.E R11, desc[UR8][R14.64] ;  /* 0x000000080e0b7981 */ /* 0x000ea8000c1e1900 */
[----:B---3--:R-:W3:Y:S01]  /*0380*/  LDG.E.64 R18, desc[UR8][R14.64+0x8] ;  /* 0x000008080e127981 */ /* 0x008ee2000c1e1b00 */
[----:B------:R-:W-:Y:S01]  /*0390*/  BSSY.RECONVERGENT B1, `(.L_x_7) ;  /* 0x0000037000017945 */ /* 0x000fe20003800200 */
[----:B--2---:R-:W-:-:S05]  /*03a0*/  IMAD.IADD R21, R6, 0x1, R11 ;  /* 0x0000000106157824 */ /* 0x004fca00078e020b */
[----:B------:R-:W-:Y:S02]  /*03b0*/  SHF.R.S32.HI R11, RZ, 0x1f, R21 ;  /* 0x0000001fff0b7819 */ /* 0x000fe40000011415 */
[----:B---3--:R-:W-:-:S04]  /*03c0*/  ISETP.GT.U32.AND P0, PT, R18, R21, PT ;  /* 0x000000151200720c */ /* 0x008fc80003f04070 */
[----:B------:R-:W-:-:S13]  /*03d0*/  ISETP.GT.AND.EX P0, PT, R19, R11, PT, P0 ;  /* 0x0000000b1300720c */ /* 0x000fda0003f04300 */
[----:B------:R-:W-:Y:S05]  /*03e0*/  @!P0 BRA `(.L_x_8) ;  /* 0x0000000000c48947 */ /* 0x000fea0003800000 */
[----:B------:R-:W2:Y:S01]  /*03f0*/  LDC R11, c[0x0][0x3c4] ;  /* 0x0000f100ff0b7b82 */ /* 0x000ea20000000800 */
[----:B------:R-:W3:Y:S01]  /*0400*/  LDCU UR4, c[0x0][0x3c4] ;  /* 0x00007880ff0477ac */ /* 0x000ee20008000800 */
[----:B------:R-:W-:Y:S01]  /*0410*/  BSSY.RECONVERGENT B2, `(.L_x_9) ;  /* 0x000002d000027945 */ /* 0x000fe20003800200 */
[----:B------:R-:W-:-:S05]  /*0420*/  VIMNMX R22, PT, PT, R22, R9, PT ;  /* 0x0000000916167248 */ /* 0x000fca0003fe0100 */
[----:B------:R-:W4:Y:S01]  /*0430*/  LDC R20, c[0x0][0x3c0] ;  /* 0x0000f000ff147b82 */ /* 0x000f220000000800 */
[----:B---3--:R-:W-:Y:S02]  /*0440*/  ISETP.NE.AND P1, PT, RZ, UR4, PT ;  /* 0x00000004ff007c0c */ /* 0x008fe4000bf25270 */
[----:B------:R-:W-:-:S11]  /*0450*/  LOP3.LUT R23, RZ, UR4, RZ, 0x33, !PT ;  /* 0x00000004ff177c12 */ /* 0x000fd6000f8e33ff */
.L_x_11:
[----:B------:R-:W3:Y:S02]  /*0460*/  LDC.64 R16, c[0x0][0x398] ;  /* 0x0000e600ff107b82 */ /* 0x000ee40000000a00 */
[----:B---3--:R-:W-:-:S05]  /*0470*/  IMAD.WIDE R16, R21, 0x4, R16 ;  /* 0x0000000415107825 */ /* 0x008fca00078e0210 */
[----:B------:R-:W3:Y:S02]  /*0480*/  LDG.E R19, desc[UR8][R16.64] ;  /* 0x0000000810137981 */ /* 0x000ee4000c1e1900 */
[----:B---3--:R-:W-:-:S13]  /*0490*/  ISETP.GE.AND P0, PT, R19, R22, PT ;  /* 0x000000161300720c */ /* 0x008fda0003f06270 */
[----:B------:R-:W-:Y:S05]  /*04a0*/  @P0 BRA `(.L_x_10) ;  /* 0x00000000008c0947 */ /* 0x000fea0003800000 */
[----:B--2---:R-:W-:Y:S01]  /*04b0*/  IABS R18, R11 ;  /* 0x0000000b00127213 */ /* 0x004fe20000000000 */
[----:B------:R-:W-:Y:S01]  /*04c0*/  IMAD.MOV.U32 R27, RZ, RZ, 0x1 ;  /* 0x00000001ff1b7424 */ /* 0x000fe200078e00ff */
[----:B------:R-:W-:Y:S02]  /*04d0*/  IABS R26, R19 ;  /* 0x00000013001a7213 */ /* 0x000fe40000000000 */
[----:B------:R-:W2:Y:S01]  /*04e0*/  I2F.RP R24, R18 ;  /* 0x0000001200187306 */ /* 0x000ea20000209400 */
[----:B------:R-:W-:-:S04]  /*04f0*/  LOP3.LUT R19, R19, R11, RZ, 0x3c, !PT ;  /* 0x0000000b13137212 */ /* 0x000fc800078e3cff */
[----:B------:R-:W-:-:S03]  /*0500*/  ISETP.GE.AND P3, PT, R19, RZ, PT ;  /* 0x000000ff1300720c */ /* 0x000fc60003f66270 */
[----:B--2---:R-:W2:Y:S02]  /*0510*/  MUFU.RCP R24, R24 ;  /* 0x0000001800187308 */ /* 0x004ea40000001000 */
[----:B--2---:R-:W-:-:S06]  /*0520*/  VIADD R16, R24, 0xffffffe ;  /* 0x0ffffffe18107836 */ /* 0x004fcc0000000000 */
[----:B------:R2:W3:Y:S02]  /*0530*/  F2I.FTZ.U32.TRUNC.NTZ R17, R16 ;  /* 0x0000001000117305 */ /* 0x0004e4000021f000 */
[----:B--2---:R-:W-:Y:S02]  /*0540*/  IMAD.MOV.U32 R16, RZ, RZ, RZ ;  /* 0x000000ffff107224 */ /* 0x004fe400078e00ff */
[----:B---3--:R-:W-:-:S04]  /*0550*/  IMAD.MOV R25, RZ, RZ, -R17 ;  /* 0x000000ffff197224 */ /* 0x008fc800078e0a11 */
[----:B------:R-:W-:-:S04]  /*0560*/  IMAD R25, R25, R18, RZ ;  /* 0x0000001219197224 */ /* 0x000fc800078e02ff */
[----:B------:R-:W-:-:S06]  /*0570*/  IMAD.HI.U32 R17, R17, R25, R16 ;  /* 0x0000001911117227 */ /* 0x000fcc00078e0010 */
[----:B------:R-:W-:-:S04]  /*0580*/  IMAD.HI.U32 R25, R17, R26, RZ ;  /* 0x0000001a11197227 */ /* 0x000fc800078e00ff */
[----:B------:R-:W-:-:S04]  /*0590*/  IMAD.MOV R17, RZ, RZ, -R25 ;  /* 0x000000ffff117224 */ /* 0x000fc800078e0a19 */
[----:B------:R-:W-:-:S05]  /*05a0*/  IMAD R17, R18, R17, R26 ;  /* 0x0000001112117224 */ /* 0x000fca00078e021a */
[----:B------:R-:W-:-:S13]  /*05b0*/  ISETP.GT.U32.AND P2, PT, R18, R17, PT ;  /* 0x000000111200720c */ /* 0x000fda0003f44070 */
[----:B------:R-:W-:Y:S02]  /*05c0*/  @!P2 IMAD.IADD R17, R17, 0x1, -R18 ;  /* 0x000000011111a824 */ /* 0x000fe400078e0a12 */
[----:B------:R-:W-:-:S03]  /*05d0*/  @!P2 VIADD R25, R25, 0x1 ;  /* 0x000000011919a836 */ /* 0x000fc60000000000 */
[----:B------:R-:W-:Y:S02]  /*05e0*/  ISETP.GE.U32.AND P0, PT, R17, R18, PT ;  /* 0x000000121100720c */ /* 0x000fe40003f06070 */
[----:B------:R-:W2:Y:S11]  /*05f0*/  LDC.64 R16, c[0x0][0x3b0] ;  /* 0x0000ec00ff107b82 */ /* 0x000eb60000000a00 */
[----:B------:R-:W-:-:S04]  /*0600*/  @P0 VIADD R25, R25, 0x1 ;  /* 0x0000000119190836 */ /* 0x000fc80000000000 */
[----:B------:R-:W-:-:S05]  /*0610*/  @!P3 IMAD.MOV R25, RZ, RZ, -R25 ;  /* 0x000000ffff19b224 */ /* 0x000fca00078e0a19 */
[----:B------:R-:W-:-:S05]  /*0620*/  SEL R25, R23, R25, !P1 ;  /* 0x0000001917197207 */ /* 0x000fca0004800000 */
[----:B----4-:R-:W-:-:S04]  /*0630*/  IMAD R25, R20, UR6, R25 ;  /* 0x0000000614197c24 */ /* 0x010fc8000f8e0219 */
[----:B--2---:R-:W-:-:S06]  /*0640*/  IMAD.WIDE.U32 R16, R25, 0x4, R16 ;  /* 0x0000000419107825 */ /* 0x004fcc00078e0010 */
[----:B------:R-:W2:Y:S04]  /*0650*/  ATOMG.E.ADD.STRONG.GPU PT, R16, desc[UR8][R16.64], R27 ;  /* 0x8000001b101079a8 */ /* 0x000ea800081ef108 */
[----:B------:R-:W3:Y:S01]  /*0660*/  LDG.E.64 R18, desc[UR8][R14.64+0x8] ;  /* 0x000008080e127981 */ /* 0x000ee2000c1e1b00 */
[----:B------:R-:W-:-:S05]  /*0670*/  VIADD R21, R21, 0x20 ;  /* 0x0000002015157836 */ /* 0x000fca0000000000 */
[----:B------:R-:W-:Y:S02]  /*0680*/  SHF.R.S32.HI R25, RZ, 0x1f, R21 ;  /* 0x0000001fff197819 */ /* 0x000fe40000011415 */
[----:B--2---:R-:W-:Y:S02]  /*0690*/  IADD3 R5, P2, PT, R16, R5, RZ ;  /* 0x0000000510057210 */ /* 0x004fe40007f5e0ff */
[----:B---3--:R-:W-:Y:S02]  /*06a0*/  ISETP.GT.U32.AND P0, PT, R18, R21, PT ;  /* 0x000000151200720c */ /* 0x008fe40003f04070 */
[----:B------:R-:W-:Y:S02]  /*06b0*/  LEA.HI.X.SX32 R7, R16, R7, 0x1, P2 ;  /* 0x0000000710077211 */ /* 0x000fe400010f0eff */
[----:B------:R-:W-:-:S13]  /*06c0*/  ISETP.GT.AND.EX P0, PT, R19, R25, PT, P0 ;  /* 0x000000191300720c */ /* 0x000fda0003f04300 */
[----:B------:R-:W-:Y:S05]  /*06d0*/  @P0 BRA `(.L_x_11) ;  /* 0xfffffffc00600947 */ /* 0x000fea000383ffff */
.L_x_10:
[----:B0-----:R-:W-:Y:S05]  /*06e0*/  BSYNC.RECONVERGENT B2 ;  /* 0x0000000000027941 */ /* 0x001fea0003800200 */
.L_x_9:
[----:B------:R3:W5:Y:S02]  /*06f0*/  LDG.E.64 R16, desc[UR8][R12.64+0x8] ;  /* 0x000008080c107981 */ /* 0x000764000c1e1b00 */
.L_x_8:
[----:B0-----:R-:W-:Y:S05]  /*0700*/  BSYNC.RECONVERGENT B1 ;  /* 0x0000000000017941 */ /* 0x001fea0003800200 */
.L_x_7:
[----:B--2---:R-:W-:-:S04]  /*0710*/  VIADD R11, R10, 0x20 ;  /* 0x000000200a0b7836 */ /* 0x004fc80000000000 */
[--C-:B------:R-:W-:Y:S01]  /*0720*/  IMAD.MOV.U32 R10, RZ, RZ, R11.reuse ;  /* 0x000000ffff0a7224 */ /* 0x100fe200078e000b */
[----:B-----5:R-:W-:Y:S02]  /*0730*/  ISETP.GT.U32.AND P0, PT, R16, R11, PT ;  /* 0x0000000b1000720c */ /* 0x020fe40003f04070 */
[----:B------:R-:W-:-:S04]  /*0740*/  SHF.R.S32.HI R14, RZ, 0x1f, R11 ;  /* 0x0000001fff0e7819 */ /* 0x000fc8000001140b */
[----:B------:R-:W-:-:S13]  /*0750*/  ISETP.GT.AND.EX P0, PT, R17, R14, PT, P0 ;  /* 0x0000000e1100720c */ /* 0x000fda0003f04300 */
[----:B------:R-:W-:Y:S05]  /*0760*/  @P0 BRA `(.L_x_12) ;  /* 0xfffffff800e80947 */ /* 0x000fea000383ffff */
.L_x_6:
[----:B0-----:R-:W-:Y:S05]  /*0770*/  BSYNC.RECONVERGENT B0 ;  /* 0x0000000000007941 */ /* 0x001fea0003800200 */
.L_x_5:
[----:B------:R-:W0:Y:S01]  /*0780*/  LDCU UR4, c[0x0][0x3c0] ;  /* 0x00007800ff0477ac */ /* 0x000e220008000800 */
[----:B------:R-:W-:Y:S01]  /*0790*/  IMAD R8, R8, R8, RZ ;  /* 0x0000000808087224 */ /* 0x000fe200078e02ff */
[----:B------:R-:W-:Y:S01]  /*07a0*/  BSSY.RECONVERGENT B0, `(.L_x_13) ;  /* 0x000005f000007945 */ /* 0x000fe20003800200 */
[----:B------:R-:W-:Y:S03]  /*07b0*/  BAR.SYNC.DEFER_BLOCKING 0x0 ;  /* 0x0000000000007b1d */ /* 0x000fe60000010000 */
[----:B0-----:R-:W-:-:S13]  /*07c0*/  ISETP.GT.AND P0, PT, R8, UR4, PT ;  /* 0x0000000408007c0c */ /* 0x001fda000bf04270 */
[----:B------:R-:W-:Y:S05]  /*07d0*/  @!P0 BRA `(.L_x_14) ;  /* 0x0000000000308947 */ /* 0x000fea0003800000 */
[----:B------:R-:W-:Y:S01]  /*07e0*/  ISETP.GE.AND P0, PT, R2, R3, PT ;  /* 0x000000030200720c */ /* 0x000fe20003f06270 */
[----:B------:R-:W-:-:S12]  /*07f0*/  BSSY.RECONVERGENT B1, `(.L_x_15) ;  /* 0x0000009000017945 */ /* 0x000fd80003800200 */
[----:B------:R-:W-:Y:S05]  /*0800*/  @P0 BRA `(.L_x_16) ;  /* 0x00000000001c0947 */ /* 0x000fea0003800000 */
[----:B---3--:R-:W0:Y:S01]  /*0810*/  LDC.64 R12, c[0x0][0x3b0] ;  /* 0x0000ec00ff0c7b82 */ /* 0x008e220000000a00 */
[----:B------:R-:W-:-:S07]  /*0820*/  IMAD.MOV.U32 R8, RZ, RZ, R2 ;  /* 0x000000ffff087224 */ /* 0x000fce00078e0002 */
.L_x_17:
[----:B0-----:R-:W-:-:S04]  /*0830*/  IMAD.WIDE R10, R8, 0x4, R12 ;  /* 0x00000004080a7825 */ /* 0x001fc800078e020c */
[----:B------:R-:W-:Y:S01]  /*0840*/  VIADD R8, R8, UR5 ;  /* 0x0000000508087c36 */ /* 0x000fe20008000000 */
[----:B------:R2:W-:Y:S04]  /*0850*/  STG.E desc[UR8][R10.64], RZ ;  /* 0x000000ff0a007986 */ /* 0x0005e8000c101908 */
[----:B------:R-:W-:-:S13]  /*0860*/  ISETP.GE.AND P0, PT, R8, R3, PT ;  /* 0x000000030800720c */ /* 0x000fda0003f06270 */
[----:B--2---:R-:W-:Y:S05]  /*0870*/  @!P0 BRA `(.L_x_17) ;  /* 0xfffffffc00ec8947 */ /* 0x004fea000383ffff */
.L_x_16:
[----:B------:R-:W-:Y:S05]  /*0880*/  BSYNC.RECONVERGENT B1 ;  /* 0x0000000000017941 */ /* 0x000fea0003800200 */
.L_x_15:
[----:B------:R-:W-:Y:S05]  /*0890*/  BRA `(.L_x_18) ;  /* 0x00000004003c7947 */ /* 0x000fea0003800000 */
.L_x_14:
[----:B------:R-:W2:Y:S01]  /*08a0*/  LDG.E R11, desc[UR8][R12.64] ;  /* 0x000000080c0b7981 */ /* 0x000ea2000c1e1900 */
[----:B------:R-:W0:Y:S03]  /*08b0*/  LDCU.64 UR10, c[0x0][0x398] ;  /* 0x00007300ff0a77ac */ /* 0x000e260008000a00 */
[----:B------:R-:W5:Y:S01]  /*08c0*/  LDG.E.64 R14, desc[UR8][R12.64+0x8] ;  /* 0x000008080c0e7981 */ /* 0x000f62000c1e1b00 */
[----:B--2---:R-:W-:-:S04]  /*08d0*/  LEA.HI R8, R0, R11, RZ, 0x1b ;  /* 0x0000000b00087211 */ /* 0x004fc800078fd8ff */
[----:B------:R-:W-:Y:S02]  /*08e0*/  SHF.R.S32.HI R10, RZ, 0x1f, R8 ;  /* 0x0000001fff0a7819 */ /* 0x000fe40000011408 */
[----:B-----5:R-:W-:-:S04]  /*08f0*/  ISETP.GT.U32.AND P0, PT, R14, R8, PT ;  /* 0x000000080e00720c */ /* 0x020fc80003f04070 */
[----:B------:R-:W-:-:S13]  /*0900*/  ISETP.GT.AND.EX P0, PT, R15, R10, PT, P0 ;  /* 0x0000000a0f00720c */ /* 0x000fda0003f04300 */
[----:B0-----:R-:W-:Y:S05]  /*0910*/  @!P0 BRA `(.L_x_18) ;  /* 0x00000004001c8947 */ /* 0x001fea0003800000 */
[----:B------:R-:W-:-:S07]  /*0920*/  IMAD.MOV.U32 R11, RZ, RZ, R8 ;  /* 0x000000ffff0b7224 */ /* 0x000fce00078e0008 */
.L_x_24:
[----:B0-----:R-:W0:Y:S02]  /*0930*/  LDCU.64 UR12, c[0x0][0x388] ;  /* 0x00007100ff0c77ac */ /* 0x001e240008000a00 */
[----:B0-----:R-:W-:-:S04]  /*0940*/  LEA R18, P0, R11, UR12, 0x2 ;  /* 0x0000000c0b127c11 */ /* 0x001fc8000f8010ff */
[----:B------:R-:W-:Y:S02]  /*0950*/  LEA.HI.X R19, R11, UR13, R10, 0x2, P0 ;  /* 0x0000000d0b137c11 */ /* 0x000fe400080f140a */
[----:B------:R-:W0:Y:S03]  /*0960*/  LDC.64 R10, c[0x0][0x390] ;  /* 0x0000e400ff0a7b82 */ /* 0x000e260000000a00 */
[----:B------:R-:W0:Y:S02]  /*0970*/  LDG.E R18, desc[UR8][R18.64] ;  /* 0x0000000812127981 */ /* 0x000e24000c1e1900 */
[----:B0-----:R-:W-:-:S05]  /*0980*/  IMAD.WIDE R10, R18, 0x8, R10 ;  /* 0x00000008120a7825 */ /* 0x001fca00078e020a */
[----:B------:R-:W2:Y:S04]  /*0990*/  LDG.E R21, desc[UR8][R10.64] ;  /* 0x000000080a157981 */ /* 0x000ea8000c1e1900 */
[----:B------:R-:W5:Y:S01]  /*09a0*/  LDG.E.64 R16, desc[UR8][R10.64+0x8] ;  /* 0x000008080a107981 */ /* 0x000f62000c1e1b00 */
[----:B------:R-:W-:Y:S01]  /*09b0*/  BSSY.RECONVERGENT B1, `(.L_x_19) ;  /* 0x0000037000017945 */ /* 0x000fe20003800200 */
[----:B--2---:R-:W-:-:S05]  /*09c0*/  IMAD.IADD R21, R6, 0x1, R21 ;  /* 0x0000000106157824 */ /* 0x004fca00078e0215 */
[----:B------:R-:W-:Y:S02]  /*09d0*/  SHF.R.S32.HI R25, RZ, 0x1f, R21 ;  /* 0x0000001fff197819 */ /* 0x000fe40000011415 */
[----:B-----5:R-:W-:-:S04]  /*09e0*/  ISETP.GT.U32.AND P0, PT, R16, R21, PT ;  /* 0x000000151000720c */ /* 0x020fc80003f04070 */
[----:B------:R-:W-:-:S13]  /*09f0*/  ISETP.GT.AND.EX P0, PT, R17, R25, PT, P0 ;  /* 0x000000191100720c */ /* 0x000fda0003f04300 */
[----:B------:R-:W-:Y:S05]  /*0a00*/  @!P0 BRA `(.L_x_20) ;  /* 0x0000000000c48947 */ /* 0x000fea0003800000 */
[----:B------:R-:W0:Y:S01]  /*0a10*/  LDC R24, c[0x0][0x3c4] ;  /* 0x0000f100ff187b82 */ /* 0x000e220000000800 */
[----:B------:R-:W2:Y:S01]  /*0a20*/  LDCU UR4, c[0x0][0x3c4] ;  /* 0x00007880ff0477ac */ /* 0x000ea20008000800 */
[----:B------:R-:W-:Y:S01]  /*0a30*/  BSSY.RECONVERGENT B2, `(.L_x_21) ;  /* 0x000002d000027945 */ /* 0x000fe20003800200 */
[----:B------:R-:W-:Y:S01]  /*0a40*/  IMAD.MOV.U32 R26, RZ, RZ, R25 ;  /* 0x000000ffff1a7224 */ /* 0x000fe200078e0019 */
[----:B------:R-:W-:Y:S01]  /*0a50*/  VIMNMX R22, PT, PT, R18, R9, PT ;  /* 0x0000000912167248 */ /* 0x000fe20003fe0100 */
[----:B------:R-:W-:-:S03]  /*0a60*/  IMAD.MOV.U32 R25, RZ, RZ, R21 ;  /* 0x000000ffff197224 */ /* 0x000fc600078e0015 */
[----:B------:R-:W0:Y:S08]  /*0a70*/  LDC R23, c[0x0][0x3c0] ;  /* 0x0000f000ff177b82 */ /* 0x000e300000000800 */
[----:B------:R-:W0:Y:S01]  /*0a80*/  LDC.64 R14, c[0x0][0x3b0] ;  /* 0x0000ec00ff0e7b82 */ /* 0x000e220000000a00 */
[----:B--2---:R-:W-:Y:S02]  /*0a90*/  ISETP.NE.AND P1, PT, RZ, UR4, PT ;  /* 0x00000004ff007c0c */ /* 0x004fe4000bf25270 */
[----:B----4-:R-:W-:-:S11]  /*0aa0*/  LOP3.LUT R20, RZ, UR4, RZ, 0x33, !PT ;  /* 0x00000004ff147c12 */ /* 0x010fd6000f8e33ff */
.L_x_23:
[----:B------:R-:W-:-:S04]  /*0ab0*/  LEA R16, P0, R25, UR10, 0x2 ;  /* 0x0000000a19107c11 */ /* 0x000fc8000f8010ff */
[----:B------:R-:W-:-:S05]  /*0ac0*/  LEA.HI.X R17, R25, UR11, R26, 0x2, P0 ;  /* 0x0000000b19117c11 */ /* 0x000fca00080f141a */
[----:B------:R-:W2:Y:S02]  /*0ad0*/  LDG.E R19, desc[UR8][R16.64] ;  /* 0x0000000810137981 */ /* 0x000ea4000c1e1900 */
[----:B--2---:R-:W-:-:S13]  /*0ae0*/  ISETP.GE.AND P0, PT, R19, R22, PT ;  /* 0x000000161300720c */ /* 0x004fda0003f06270 */
[----:B------:R-:W-:Y:S05]  /*0af0*/  @P0 BRA `(.L_x_22) ;  /* 0x0000000000800947 */ /* 0x000fea0003800000 */
[----:B0-----:R-:W-:Y:S01]  /*0b00*/  IABS R18, R24 ;  /* 0x0000001800127213 */ /* 0x001fe20000000000 */
[----:B------:R-:W-:-:S03]  /*0b10*/  IMAD.MOV.U32 R16, RZ, RZ, RZ ;  /* 0x000000ffff107224 */ /* 0x000fc600078e00ff */
[----:B------:R-:W0:Y:S08]  /*0b20*/  I2F.RP R25, R18 ;  /* 0x0000001200197306 */ /* 0x000e300000209400 */
[----:B0-----:R-:W0:Y:S02]  /*0b30*/  MUFU.RCP R25, R25 ;  /* 0x0000001900197308 */ /* 0x001e240000001000 */
[----:B0-----:R-:W-:-:S06]  /*0b40*/  VIADD R26, R25, 0xffffffe ;  /* 0x0ffffffe191a7836 */ /* 0x001fcc0000000000 */
[----:B------:R-:W0:Y:S02]  /*0b50*/  F2I.FTZ.U32.TRUNC.NTZ R17, R26 ;  /* 0x0000001a00117305 */ /* 0x000e24000021f000 */
[----:B0-----:R-:W-:-:S04]  /*0b60*/  IMAD.MOV R27, RZ, RZ, -R17 ;  /* 0x000000ffff1b7224 */ /* 0x001fc800078e0a11 */
[----:B------:R-:W-:-:S04]  /*0b70*/  IMAD R27, R27, R18, RZ ;  /* 0x000000121b1b7224 */ /* 0x000fc800078e02ff */
[----:B------:R-:W-:Y:S01]  /*0b80*/  IMAD.HI.U32 R16, R17, R27, R16 ;  /* 0x0000001b11107227 */ /* 0x000fe200078e0010 */
[----:B------:R-:W-:Y:S02]  /*0b90*/  IABS R17, R19 ;  /* 0x0000001300117213 */ /* 0x000fe40000000000 */
[----:B------:R-:W-:-:S03]  /*0ba0*/  LOP3.LUT R19, R19, R24, RZ, 0x3c, !PT ;  /* 0x0000001813137212 */ /* 0x000fc600078e3cff */
[----:B------:R-:W-:Y:S01]  /*0bb0*/  IMAD.HI.U32 R16, R16, R17, RZ ;  /* 0x0000001110107227 */ /* 0x000fe200078e00ff */
[----:B------:R-:W-:-:S03]  /*0bc0*/  ISETP.GE.AND P3, PT, R19, RZ, PT ;  /* 0x000000ff1300720c */ /* 0x000fc60003f66270 */
[----:B------:R-:W-:-:S04]  /*0bd0*/  IMAD.MOV R25, RZ, RZ, -R16 ;  /* 0x000000ffff197224 */ /* 0x000fc800078e0a10 */
[----:B------:R-:W-:-:S05]  /*0be0*/  IMAD R17, R18, R25, R17 ;  /* 0x0000001912117224 */ /* 0x000fca00078e0211 */
[----:B------:R-:W-:-:S13]  /*0bf0*/  ISETP.GT.U32.AND P2, PT, R18, R17, PT ;  /* 0x000000111200720c */ /* 0x000fda0003f44070 */
[----:B------:R-:W-:Y:S02]  /*0c00*/  @!P2 IMAD.IADD R17, R17, 0x1, -R18 ;  /* 0x000000011111a824 */ /* 0x000fe400078e0a12 */
[----:B------:R-:W-:-:S03]  /*0c10*/  @!P2 VIADD R16, R16, 0x1 ;  /* 0x000000011010a836 */ /* 0x000fc60000000000 */
[----:B------:R-:W-:-:S13]  /*0c20*/  ISETP.GE.U32.AND P0, PT, R17, R18, PT ;  /* 0x000000121100720c */ /* 0x000fda0003f06070 */
[----:B------:R-:W-:-:S04]  /*0c30*/  @P0 VIADD R16, R16, 0x1 ;  /* 0x0000000110100836 */ /* 0x000fc80000000000 */
[----:B------:R-:W-:-:S05]  /*0c40*/  @!P3 IMAD.MOV R16, RZ, RZ, -R16 ;  /* 0x000000ffff10b224 */ /* 0x000fca00078e0a10 */
[----:B------:R-:W-:-:S05]  /*0c50*/  SEL R16, R20, R16, !P1 ;  /* 0x0000001014107207 */ /* 0x000fca0004800000 */
[----:B------:R-:W-:-:S04]  /*0c60*/  IMAD R17, R23, UR6, R16 ;  /* 0x0000000617117c24 */ /* 0x000fc8000f8e0210 */
[----:B------:R-:W-:-:S05]  /*0c70*/  IMAD.WIDE.U32 R16, R17, 0x4, R14 ;  /* 0x0000000411107825 */ /* 0x000fca00078e000e */
[----:B------:R2:W-:Y:S04]  /*0c80*/  STG.E desc[UR8][R16.64], RZ ;  /* 0x000000ff10007986 */ /* 0x0005e8000c101908 */
[----:B------:R-:W4:Y:S01]  /*0c90*/  LDG.E.64 R18, desc[UR8][R10.64+0x8] ;  /* 0x000008080a127981 */ /* 0x000f22000c1e1b00 */
[----:B------:R-:W-:-:S04]  /*0ca0*/  VIADD R25, R21, 0x20 ;  /* 0x0000002015197836 */ /* 0x000fc80000000000 */
[--C-:B------:R-:W-:Y:S01]  /*0cb0*/  IMAD.MOV.U32 R21, RZ, RZ, R25.reuse ;  /* 0x000000ffff157224 */ /* 0x100fe200078e0019 */
[----:B------:R-:W-:Y:S02]  /*0cc0*/  SHF.R.S32.HI R26, RZ, 0x1f, R25 ;  /* 0x0000001fff1a7819 */ /* 0x000fe40000011419 */
[----:B----4-:R-:W-:-:S04]  /*0cd0*/  ISETP.GT.U32.AND P0, PT, R18, R25, PT ;  /* 0x000000191200720c */ /* 0x010fc80003f04070 */
[----:B------:R-:W-:-:S13]  /*0ce0*/  ISETP.GT.AND.EX P0, PT, R19, R26, PT, P0 ;  /* 0x0000001a1300720c */ /* 0x000fda0003f04300 */
[----:B--2---:R-:W-:Y:S05]  /*0cf0*/  @P0 BRA `(.L_x_23) ;  /* 0xfffffffc006c0947 */ /* 0x004fea000383ffff */
.L_x_22:
[----:B------:R-:W-:Y:S05]  /*0d00*/  BSYNC.RECONVERGENT B2 ;  /* 0x0000000000027941 */ /* 0x000fea0003800200 */
.L_x_21:
[----:B0-----:R0:W5:Y:S02]  /*0d10*/  LDG.E.64 R14, desc[UR8][R12.64+0x8] ;  /* 0x000008080c0e7981 */ /* 0x001164000c1e1b00 */
.L_x_20:
[----:B------:R-:W-:Y:S05]  /*0d20*/  BSYNC.RECONVERGENT B1 ;  /* 0x0000000000017941 */ /* 0x000fea0003800200 */
.L_x_19:
[----:B------:R-:W-:-:S04]  /*0d30*/  VIADD R11, R8, 0x20 ;  /* 0x00000020080b7836 */ /* 0x000fc80000000000 */
[--C-:B------:R-:W-:Y:S01]  /*0d40*/  IMAD.MOV.U32 R8, RZ, RZ, R11.reuse ;  /* 0x000000ffff087224 */ /* 0x100fe200078e000b */
[----:B-----5:R-:W-:Y:S02]  /*0d50*/  ISETP.GT.U32.AND P0, PT, R14, R11, PT ;  /* 0x0000000b0e00720c */ /* 0x020fe40003f04070 */
[----:B------:R-:W-:-:S04]  /*0d60*/  SHF.R.S32.HI R10, RZ, 0x1f, R11 ;  /* 0x0000001fff0a7819 */ /* 0x000fc8000001140b */
[----:B------:R-:W-:-:S13]  /*0d70*/  ISETP.GT.AND.EX P0, PT, R15, R10, PT, P0 ;  /* 0x0000000a0f00720c */ /* 0x000fda0003f04300 */
[----:B------:R-:W-:Y:S05]  /*0d80*/  @P0 BRA `(.L_x_24) ;  /* 0xfffffff800e80947 */ /* 0x000fea000383ffff */
.L_x_18:
[----:B------:R-:W-:Y:S05]  /*0d90*/  BSYNC.RECONVERGENT B0 ;  /* 0x0000000000007941 */ /* 0x000fea0003800200 */
.L_x_13:
[----:B------:R-:W2:Y:S01]  /*0da0*/  LDCU UR4, c[0x0][0x3bc] ;  /* 0x00007780ff0477ac */ /* 0x000ea20008000800 */
[----:B-1----:R-:W-:Y:S01]  /*0db0*/  IMAD.IADD R9, R4, 0x1, R9 ;  /* 0x0000000104097824 */ /* 0x002fe200078e0209 */
[----:B------:R-:W-:Y:S04]  /*0dc0*/  BAR.SYNC.DEFER_BLOCKING 0x0 ;  /* 0x0000000000007b1d */ /* 0x000fe80000010000 */
[----:B--2---:R-:W-:-:S13]  /*0dd0*/  ISETP.GE.AND P0, PT, R9, UR4, PT ;  /* 0x0000000409007c0c */ /* 0x004fda000bf06270 */
[----:B------:R-:W-:Y:S05]  /*0de0*/  @!P0 BRA `(.L_x_25) ;  /* 0xfffffff400188947 */ /* 0x000fea000383ffff */
.L_x_4:
[----:B------:R-:W1:Y:S01]  /*0df0*/  S2UR UR5, SR_CgaCtaId ;  /* 0x00000000000579c3 */ /* 0x000e620000008800 */
[----:B------:R-:W-:Y:S01]  /*0e00*/  BSSY.RECONVERGENT B0, `(.L_x_26) ;  /* 0x000000a000007945 */ /* 0x000fe20003800200 */
[----:B------:R-:W-:Y:S01]  /*0e10*/  ISETP.NE.AND P1, PT, R0, RZ, PT ;  /* 0x000000ff0000720c */ /* 0x000fe20003f25270 */
[----:B------:R-:W-:Y:S02]  /*0e20*/  UMOV UR4, 0x400 ;  /* 0x0000040000047882 */ /* 0x000fe40000000000 */
[----:B-1----:R-:W-:-:S12]  /*0e30*/  ULEA UR4, UR5, UR4, 0x18 ;  /* 0x0000000405047291 */ /* 0x002fd8000f8ec0ff */
.L_x_27:
[----:B------:R-:W1:Y:S01]  /*0e40*/  LDS.64 R8, [UR4] ;  /* 0x00000004ff087984 */ /* 0x000e620008000a00 */
[----:B------:R-:W-:Y:S01]  /*0e50*/  IMAD.U32 R3, RZ, RZ, UR4 ;  /* 0x00000004ff037e24 */ /* 0x000fe2000f8e00ff */
[----:B-1----:R-:W-:-:S05]  /*0e60*/  IADD3 R10, P0, PT, R8, R5, RZ ;  /* 0x00000005080a7210 */ /* 0x002fca0007f1e0ff */
[----:B------:R-:W-:-:S07]  /*0e70*/  IMAD.X R11, R9, 0x1, R7, P0 ;  /* 0x00000001090b7824 */ /* 0x000fce00000e0607 */
[----:B------:R-:W1:Y:S02]  /*0e80*/  ATOMS.CAST.SPIN.64 P0, [R3], R8, R10 ;  /* 0x000000080300758d */ /* 0x000e64000180040a */
[----:B-1----:R-:W-:Y:S05]  /*0e90*/  @!P0 BRA `(.L_x_27) ;  /* 0xfffffffc00e88947 */ /* 0x002fea000383ffff */
[----:B------:R-:W-:Y:S05]  /*0ea0*/  BSYNC.RECONVERGENT B0 ;  /* 0x0000000000007941 */ /* 0x000fea0003800200 */
.L_x_26:
[----:B------:R-:W-:Y:S06]  /*0eb0*/  BAR.SYNC.DEFER_BLOCKING 0x0 ;  /* 0x0000000000007b1d */ /* 0x000fec0000010000 */
[----:B------:R-:W-:Y:S05]  /*0ec0*/  @P1 EXIT ;  /* 0x000000000000194d */ /* 0x000fea0003800000 */
[----:B------:R-:W1:Y:S01]  /*0ed0*/  LDS.64 R2, [UR4] ;  /* 0x00000004ff027984 */ /* 0x000e620008000a00 */
[----:B------:R-:W1:Y:S03]  /*0ee0*/  LDC.64 R4, c[0x0][0x3a0] ;  /* 0x0000e800ff047b82 */ /* 0x000e660000000a00 */
[----:B-1----:R-:W-:Y:S01]  /*0ef0*/  REDG.E.ADD.64.STRONG.GPU desc[UR8][R4.64], R2 ;  /* 0x000000020400798e */ /* 0x002fe2000c12e508 */
[----:B------:R-:W-:Y:S05]  /*0f00*/  EXIT ;  /* 0x000000000000794d */ /* 0x000fea0003800000 */
.L_x_28:
        /* <DEDUP_REMOVED lines=15> */
.L_x_30:


//--------------------- .nv.shared.reserved.0     --------------------------
	.section	.nv.shared.reserved.0,"aw",@nobits
	.weak		__nv_reservedSMEM_offset_0_alias
	.size		__nv_reservedSMEM_offset_0_alias, 0, 64
	.other		__nv_reservedSMEM_offset_0_alias,@"STO_CUDA_RESERVED_SHARED STV_DEFAULT"
__nv_reservedSMEM_offset_0_alias:
	.zero		0
	.zero		64


//--------------------- .nv.global                --------------------------
	.section	.nv.global,"aw",@nobits
.nv.global:
	.type		_ZN34_INTERNAL_9232c0f5_4_k_cu_f02149d76thrust24THRUST_300001_SM_1000_NS12placeholders2_5E,@object
	.size		_ZN34_INTERNAL_9232c0f5_4_k_cu_f02149d76thrust24THRUST_300001_SM_1000_NS12placeholders2_5E,(_ZN34_INTERNAL_9232c0f5_4_k_cu_f02149d74cuda3std3__45__cpo6cbeginE - _ZN34_INTERNAL_9232c0f5_4_k_cu_f02149d76thrust24THRUST_300001_SM_1000_NS12placeholders2_5E)
_ZN34_INTERNAL_9232c0f5_4_k_cu_f02149d76thrust24THRUST_300001_SM_1000_NS12placeholders2_5E:
	.zero		1
	.type		_ZN34_INTERNAL_9232c0f5_4_k_cu_f02149d74cuda3std3__45__cpo6cbeginE,@object
	.size		_ZN34_INTERNAL_9232c0f5_4_k_cu_f02149d74cuda3std3__45__cpo6cbeginE,(_ZN34_INTERNAL_9232c0f5_4_k_cu_f02149d74cuda3std6ranges3__45__cpo6cbeginE - _ZN34_INTERNAL_9232c0f5_4_k_cu_f02149d74cuda3std3__45__cpo6cbeginE)
_ZN34_INTERNAL_9232c0f5_4_k_cu_f02149d74cuda3std3__45__cpo6cbeginE:
	.zero		1
	.type		_ZN34_INTERNAL_9232c0f5_4_k_cu_f02149d74cuda3std6ranges3__45__cpo6cbeginE,@object
	.size		_ZN34_INTERNAL_9232c0f5_4_k_cu_f02149d74cuda3std6ranges3__45__cpo6cbeginE,(_ZN34_INTERNAL_9232c0f5_4_k_cu_f02149d74cuda3std3__48in_placeE - _ZN34_INTERNAL_9232c0f5_4_k_cu_f02149d74cuda3std6ranges3__45__cpo6cbeginE)
_ZN34_INTERNAL_9232c0f5_4_k_cu_f02149d74cuda3std6ranges3__45__cpo6cbeginE:
	.zero		1
	.type		_ZN34_INTERNAL_9232c0f5_4_k_cu_f02149d74cuda3std3__48in_placeE,@object
	.size		_ZN34_INTERNAL_9232c0f5_4_k_cu_f02149d74cuda3std3__48in_placeE,(_ZN34_INTERNAL_9232c0f5_4_k_cu_f02149d74cuda3std6ranges3__45__cpo4sizeE - _ZN34_INTERNAL_9232c0f5_4_k_cu_f02149d74cuda3std3__48in_placeE)
_ZN34_INTERNAL_9232c0f5_4_k_cu_f02149d74cuda3std3__48in_placeE:
	.zero		1
	.type		_ZN34_INTERNAL_9232c0f5_4_k_cu_f02149d74cuda3std6ranges3__45__cpo4sizeE,@object
	.size		_ZN34_INTERNAL_9232c0f5_4_k_cu_f02149d74cuda3std6ranges3__45__cpo4sizeE,(_ZN34_INTERNAL_9232c0f5_4_k_cu_f02149d76thrust24THRUST_300001_SM_1000_NS12placeholders2_9E - _ZN34_INTERNAL_9232c0f5_4_k_cu_f02149d74cuda3std6ranges3__45__cpo4sizeE)
_ZN34_INTERNAL_9232c0f5_4_k_cu_f02149d74cuda3std6ranges3__45__cpo4sizeE:
	.zero		1
	.type		_ZN34_INTERNAL_9232c0f5_4_k_cu_f02149d76thrust24THRUST_300001_SM_1000_NS12placeholders2_9E,@object
	.size		_ZN34_INTERNAL_9232c0f5_4_k_cu_f02149d76thrust24THRUST_300001_SM_1000_NS12placeholders2_9E,(_ZN34_INTERNAL_9232c0f5_4_k_cu_f02149d74cuda3std3__45__cpo7crbeginE - _ZN34_INTERNAL_9232c0f5_4_k_cu_f02149d76thrust24THRUST_300001_SM_1000_NS12placeholders2_9E)
_ZN34_INTERNAL_9232c0f5_4_k_cu_f02149d76thrust24THRUST_300001_SM_1000_NS12placeholders2_9E:
	.zero		1
	.type		_ZN34_INTERNAL_9232c0f5_4_k_cu_f02149d74cuda3std3__45__cpo7crbeginE,@object
	.size		_ZN34_INTERNAL_9232c0f5_4_k_cu_f02149d74cuda3std3__45__cpo7crbeginE,(_ZN34_INTERNAL_9232c0f5_4_k_cu_f02149d74cuda3std6ranges3__45__cpo4nextE - _ZN34_INTERNAL_9232c0f5_4_k_cu_f02149d74cuda3std3__45__cpo7crbeginE)
_ZN34_INTERNAL_9232c0f5_4_k_cu_f02149d74cuda3std3__45__cpo7crbeginE:
	.zero		1
	.type		_ZN34_INTERNAL_9232c0f5_4_k_cu_f02149d74cuda3std6ranges3__45__cpo4nextE,@object
	.size		_ZN34_INTERNAL_9232c0f5_4_k_cu_f02149d74cuda3std6ranges3__45__cpo4nextE,(_ZN34_INTERNAL_9232c0f5_4_k_cu_f02149d74cuda3std6ranges3__45__cpo4swapE - _ZN34_INTERNAL_9232c0f5_4_k_cu_f02149d74cuda3std6ranges3__45__cpo4nextE)
_ZN34_INTERNAL_9232c0f5_4_k_cu_f02149d74cuda3std6ranges3__45__cpo4nextE:
	.zero		1
	.type		_ZN34_INTERNAL_9232c0f5_4_k_cu_f02149d74cuda3std6ranges3__45__cpo4swapE,@object
	.size		_ZN34_INTERNAL_9232c0f5_4_k_cu_f02149d74cuda3std6ranges3__45__cpo4swapE,(_ZN34_INTERNAL_9232c0f5_4_k_cu_f02149d76thrust24THRUST_300001_SM_1000_NS12placeholders2_1E - _ZN34_INTERNAL_9232c0f5_4_k_cu_f02149d74cuda3std6ranges3__45__cpo4swapE)
_ZN34_INTERNAL_9232c0f5_4_k_cu_f02149d74cuda3std6ranges3__45__cpo4swapE:
	.zero		1
	.type		_ZN34_INTERNAL_9232c0f5_4_k_cu_f02149d76thrust24THRUST_300001_SM_1000_NS12placeholders2_1E,@object
	.size		_ZN34_INTERNAL_9232c0f5_4_k_cu_f02149d76thrust24THRUST_300001_SM_1000_NS12placeholders2_1E,(_ZN34_INTERNAL_9232c0f5_4_k_cu_f02149d76thrust24THRUST_300001_SM_1000_NS12placeholders2_3E - _ZN34_INTERNAL_9232c0f5_4_k_cu_f02149d76thrust24THRUST_300001_SM_1000_NS12placeholders2_1E)
_ZN34_INTERNAL_9232c0f5_4_k_cu_f02149d76thrust24THRUST_300001_SM_1000_NS12placeholders2_1E:
	.zero		1
	.type		_ZN34_INTERNAL_9232c0f5_4_k_cu_f02149d76thrust24THRUST_300001_SM_1000_NS12placeholders2_3E,@object
	.size		_ZN34_INTERNAL_9232c0f5_4_k_cu_f02149d76thrust24THRUST_300001_SM_1000_NS12placeholders2_3E,(_ZN34_INTERNAL_9232c0f5_4_k_cu_f02149d74cuda3std3__45__cpo5beginE - _ZN34_INTERNAL_9232c0f5_4_k_cu_f02149d76thrust24THRUST_300001_SM_1000_NS12placeholders2_3E)
_ZN34_INTERNAL_9232c0f5_4_k_cu_f02149d76thrust24THRUST_300001_SM_1000_NS12placeholders2_3E:
	.zero		1
	.type		_ZN34_INTERNAL_9232c0f5_4_k_cu_f02149d74cuda3std3__45__cpo5beginE,@object
	.size		_ZN34_INTERNAL_9232c0f5_4_k_cu_f02149d74cuda3std3__45__cpo5beginE,(_ZN34_INTERNAL_9232c0f5_4_k_cu_f02149d74cuda3std6ranges3__45__cpo5beginE - _ZN34_INTERNAL_9232c0f5_4_k_cu_f02149d74cuda3std3__45__cpo5beginE)
_ZN34_INTERNAL_9232c0f5_4_k_cu_f02149d74cuda3std3__45__cpo5beginE:
	.zero		1
	.type		_ZN34_INTERNAL_9232c0f5_4_k_cu_f02149d74cuda3std6ranges3__45__cpo5beginE,@object
	.size		_ZN34_INTERNAL_9232c0f5_4_k_cu_f02149d74cuda3std6ranges3__45__cpo5beginE,(_ZN34_INTERNAL_9232c0f5_4_k_cu_f02149d74cuda3std3__436_GLOBAL__N__9232c0f5_4_k_cu_f02149d76ignoreE - _ZN34_INTERNAL_9232c0f5_4_k_cu_f02149d74cuda3std6ranges3__45__cpo5beginE)
_ZN34_INTERNAL_9232c0f5_4_k_cu_f02149d74cuda3std6ranges3__45__cpo5beginE:
	.zero		1
	.type		_ZN34_INTERNAL_9232c0f5_4_k_cu_f02149d74cuda3std3__436_GLOBAL__N__9232c0f5_4_k_cu_f02149d76ignoreE,@object
	.size		_ZN34_INTERNAL_9232c0f5_4_k_cu_f02149d74cuda3std3__436_GLOBAL__N__9232c0f5_4_k_cu_f02149d76ignoreE,(_ZN34_INTERNAL_9232c0f5_4_k_cu_f02149d74cuda3std6ranges3__45__cpo4dataE - _ZN34_INTERNAL_9232c0f5_4_k_cu_f02149d74cuda3std3__436_GLOBAL__N__9232c0f5_4_k_cu_f02149d76ignoreE)
_ZN34_INTERNAL_9232c0f5_4_k_cu_f02149d74cuda3std3__436_GLOBAL__N__9232c0f5_4_k_cu_f02149d76ignoreE:
	.zero		1
	.type		_ZN34_INTERNAL_9232c0f5_4_k_cu_f02149d74cuda3std6ranges3__45__cpo4dataE,@object
	.size		_ZN34_INTERNAL_9232c0f5_4_k_cu_f02149d74cuda3std6ranges3__45__cpo4dataE,(_ZN34_INTERNAL_9232c0f5_4_k_cu_f02149d76thrust24THRUST_300001_SM_1000_NS12placeholders2_7E - _ZN34_INTERNAL_9232c0f5_4_k_cu_f02149d74cuda3std6ranges3__45__cpo4dataE)
_ZN34_INTERNAL_9232c0f5_4_k_cu_f02149d74cuda3std6ranges3__45__cpo4dataE:
	.zero		1
	.type		_ZN34_INTERNAL_9232c0f5_4_k_cu_f02149d76thrust24THRUST_300001_SM_1000_NS12placeholders2_7E,@object
	.size		_ZN34_INTERNAL_9232c0f5_4_k_cu_f02149d76thrust24THRUST_300001_SM_1000_NS12placeholders2_7E,(_ZN34_INTERNAL_9232c0f5_4_k_cu_f02149d74cuda3std3__45__cpo6rbeginE - _ZN34_INTERNAL_9232c0f5_4_k_cu_f02149d76thrust24THRUST_300001_SM_1000_NS12placeholders2_7E)
_ZN34_INTERNAL_9232c0f5_4_k_cu_f02149d76thrust24THRUST_300001_SM_1000_NS12placeholders2_7E:
	.zero		1
	.type		_ZN34_INTERNAL_9232c0f5_4_k_cu_f02149d74cuda3std3__45__cpo6rbeginE,@object
	.size		_ZN34_INTERNAL_9232c0f5_4_k_cu_f02149d74cuda3std3__45__cpo6rbeginE,(_ZN34_INTERNAL_9232c0f5_4_k_cu_f02149d74cuda3std6ranges3__45__cpo7advanceE - _ZN34_INTERNAL_9232c0f5_4_k_cu_f02149d74cuda3std3__45__cpo6rbeginE)
_ZN34_INTERNAL_9232c0f5_4_k_cu_f02149d74cuda3std3__45__cpo6rbeginE:
	.zero		1
	.type		_ZN34_INTERNAL_9232c0f5_4_k_cu_f02149d74cuda3std6ranges3__45__cpo7advanceE,@object
	.size		_ZN34_INTERNAL_9232c0f5_4_k_cu_f02149d74cuda3std6ranges3__45__cpo7advanceE,(_ZN34_INTERNAL_9232c0f5_4_k_cu_f02149d74cuda3std3__47nulloptE - _ZN34_INTERNAL_9232c0f5_4_k_cu_f02149d74cuda3std6ranges3__45__cpo7advanceE)
_ZN34_INTERNAL_9232c0f5_4_k_cu_f02149d74cuda3std6ranges3__45__cpo7advanceE:
	.zero		1
	.type		_ZN34_INTERNAL_9232c0f5_4_k_cu_f02149d74cuda3std3__47nulloptE,@object
	.size		_ZN34_INTERNAL_9232c0f5_4_k_cu_f02149d74cuda3std3__47nulloptE,(_ZN34_INTERNAL_9232c0f5_4_k_cu_f02149d74cuda3std6ranges3__45__cpo8distanceE - _ZN34_INTERNAL_9232c0f5_4_k_cu_f02149d74cuda3std3__47nulloptE)
_ZN34_INTERNAL_9232c0f5_4_k_cu_f02149d74cuda3std3__47nulloptE:
	.zero		1
	.type		_ZN34_INTERNAL_9232c0f5_4_k_cu_f02149d74cuda3std6ranges3__45__cpo8distanceE,@object
	.size		_ZN34_INTERNAL_9232c0f5_4_k_cu_f02149d74cuda3std6ranges3__45__cpo8distanceE,(_ZN34_INTERNAL_9232c0f5_4_k_cu_f02149d76thrust24THRUST_300001_SM_1000_NS12placeholders2_6E - _ZN34_INTERNAL_9232c0f5_4_k_cu_f02149d74cuda3std6ranges3__45__cpo8distanceE)
_ZN34_INTERNAL_9232c0f5_4_k_cu_f02149d74cuda3std6ranges3__45__cpo8distanceE:
	.zero		1
	.type		_ZN34_INTERNAL_9232c0f5_4_k_cu_f02149d76thrust24THRUST_300001_SM_1000_NS12placeholders2_6E,@object
	.size		_ZN34_INTERNAL_9232c0f5_4_k_cu_f02149d76thrust24THRUST_300001_SM_1000_NS12placeholders2_6E,(_ZN34_INTERNAL_9232c0f5_4_k_cu_f02149d74cuda3std3__45__cpo4cendE - _ZN34_INTERNAL_9232c0f5_4_k_cu_f02149d76thrust24THRUST_300001_SM_1000_NS12placeholders2_6E)
_ZN34_INTERNAL_9232c0f5_4_k_cu_f02149d76thrust24THRUST_300001_SM_1000_NS12placeholders2_6E:
	.zero		1
	.type		_ZN34_INTERNAL_9232c0f5_4_k_cu_f02149d74cuda3std3__45__cpo4cendE,@object
	.size		_ZN34_INTERNAL_9232c0f5_4_k_cu_f02149d74cuda3std3__45__cpo4cendE,(_ZN34_INTERNAL_9232c0f5_4_k_cu_f02149d74cuda3std6ranges3__45__cpo4cendE - _ZN34_INTERNAL_9232c0f5_4_k_cu_f02149d74cuda3std3__45__cpo4cendE)
_ZN34_INTERNAL_9232c0f5_4_k_cu_f02149d74cuda3std3__45__cpo4cendE:
	.zero		1
	.type		_ZN34_INTERNAL_9232c0f5_4_k_cu_f02149d74cuda3std6ranges3__45__cpo4cendE,@object
	.size		_ZN34_INTERNAL_9232c0f5_4_k_cu_f02149d74cuda3std6ranges3__45__cpo4cendE,(_ZN34_INTERNAL_9232c0f5_4_k_cu_f02149d74cuda3std3__420unreachable_sentinelE - _ZN34_INTERNAL_9232c0f5_4_k_cu_f02149d74cuda3std6ranges3__45__cpo4cendE)
_ZN34_INTERNAL_9232c0f5_4_k_cu_f02149d74cuda3std6ranges3__45__cpo4cendE:
	.zero		1
	.type		_ZN34_INTERNAL_9232c0f5_4_k_cu_f02149d74cuda3std3__420unreachable_sentinelE,@object
	.size		_ZN34_INTERNAL_9232c0f5_4_k_cu_f02149d74cuda3std3__420unreachable_sentinelE,(_ZN34_INTERNAL_9232c0f5_4_k_cu_f02149d74cuda3std6ranges3__45__cpo5ssizeE - _ZN34_INTERNAL_9232c0f5_4_k_cu_f02149d74cuda3std3__420unreachable_sentinelE)
_ZN34_INTERNAL_9232c0f5_4_k_cu_f02149d74cuda3std3__420unreachable_sentinelE:
	.zero		1
	.type		_ZN34_INTERNAL_9232c0f5_4_k_cu_f02149d74cuda3std6ranges3__45__cpo5ssizeE,@object
	.size		_ZN34_INTERNAL_9232c0f5_4_k_cu_f02149d74cuda3std6ranges3__45__cpo5ssizeE,(_ZN34_INTERNAL_9232c0f5_4_k_cu_f02149d76thrust24THRUST_300001_SM_1000_NS12placeholders3_10E - _ZN34_INTERNAL_9232c0f5_4_k_cu_f02149d74cuda3std6ranges3__45__cpo5ssizeE)
_ZN34_INTERNAL_9232c0f5_4_k_cu_f02149d74cuda3std6ranges3__45__cpo5ssizeE:
	.zero		1
	.type		_ZN34_INTERNAL_9232c0f5_4_k_cu_f02149d76thrust24THRUST_300001_SM_1000_NS12placeholders3_10E,@object
	.size		_ZN34_INTERNAL_9232c0f5_4_k_cu_f02149d76thrust24THRUST_300001_SM_1000_NS12placeholders3_10E,(_ZN34_INTERNAL_9232c0f5_4_k_cu_f02149d74cuda3std3__45__cpo5crendE - _ZN34_INTERNAL_9232c0f5_4_k_cu_f02149d76thrust24THRUST_300001_SM_1000_NS12placeholders3_10E)
_ZN34_INTERNAL_9232c0f5_4_k_cu_f02149d76thrust24THRUST_300001_SM_1000_NS12placeholders3_10E:
	.zero		1
	.type		_ZN34_INTERNAL_9232c0f5_4_k_cu_f02149d74cuda3std3__45__cpo5crendE,@object
	.size		_ZN34_INTERNAL_9232c0f5_4_k_cu_f02149d74cuda3std3__45__cpo5crendE,(_ZN34_INTERNAL_9232c0f5_4_k_cu_f02149d74cuda3std6ranges3__45__cpo4prevE - _ZN34_INTERNAL_9232c0f5_4_k_cu_f02149d74cuda3std3__45__cpo5crendE)
_ZN34_INTERNAL_9232c0f5_4_k_cu_f02149d74cuda3std3__45__cpo5crendE:
	.zero		1
	.type		_ZN34_INTERNAL_9232c0f5_4_k_cu_f02149d74cuda3std6ranges3__45__cpo4prevE,@object
	.size		_ZN34_INTERNAL_9232c0f5_4_k_cu_f02149d74cuda3std6ranges3__45__cpo4prevE,(_ZN34_INTERNAL_9232c0f5_4_k_cu_f02149d74cuda3std6ranges3__45__cpo9iter_moveE - _ZN34_INTERNAL_9232c0f5_4_k_cu_f02149d74cuda3std6ranges3__45__cpo4prevE)
_ZN34_INTERNAL_9232c0f5_4_k_cu_f02149d74cuda3std6ranges3__45__cpo4prevE:
	.zero		1
	.type		_ZN34_INTERNAL_9232c0f5_4_k_cu_f02149d74cuda3std6ranges3__45__cpo9iter_moveE,@object
	.size		_ZN34_INTERNAL_9232c0f5_4_k_cu_f02149d74cuda3std6ranges3__45__cpo9iter_moveE,(_ZN34_INTERNAL_9232c0f5_4_k_cu_f02149d76thrust24THRUST_300001_SM_1000_NS12placeholders2_2E - _ZN34_INTERNAL_9232c0f5_4_k_cu_f02149d74cuda3std6ranges3__45__cpo9iter_moveE)
_ZN34_INTERNAL_9232c0f5_4_k_cu_f02149d74cuda3std6ranges3__45__cpo9iter_moveE:
	.zero		1
	.type		_ZN34_INTERNAL_9232c0f5_4_k_cu_f02149d76thrust24THRUST_300001_SM_1000_NS12placeholders2_2E,@object
	.size		_ZN34_INTERNAL_9232c0f5_4_k_cu_f02149d76thrust24THRUST_300001_SM_1000_NS12placeholders2_2E,(_ZN34_INTERNAL_9232c0f5_4_k_cu_f02149d76thrust24THRUST_300001_SM_1000_NS12placeholders2_4E - _ZN34_INTERNAL_9232c0f5_4_k_cu_f02149d76thrust24THRUST_300001_SM_1000_NS12placeholders2_2E)
_ZN34_INTERNAL_9232c0f5_4_k_cu_f02149d76thrust24THRUST_300001_SM_1000_NS12placeholders2_2E:
	.zero		1
	.type		_ZN34_INTERNAL_9232c0f5_4_k_cu_f02149d76thrust24THRUST_300001_SM_1000_NS12placeholders2_4E,@object
	.size		_ZN34_INTERNAL_9232c0f5_4_k_cu_f02149d76thrust24THRUST_300001_SM_1000_NS12placeholders2_4E,(_ZN34_INTERNAL_9232c0f5_4_k_cu_f02149d74cuda3std3__45__cpo3endE - _ZN34_INTERNAL_9232c0f5_4_k_cu_f02149d76thrust24THRUST_300001_SM_1000_NS12placeholders2_4E)
_ZN34_INTERNAL_9232c0f5_4_k_cu_f02149d76thrust24THRUST_300001_SM_1000_NS12placeholders2_4E:
	.zero		1
	.type		_ZN34_INTERNAL_9232c0f5_4_k_cu_f02149d74cuda3std3__45__cpo3endE,@object
	.size		_ZN34_INTERNAL_9232c0f5_4_k_cu_f02149d74cuda3std3__45__cpo3endE,(_ZN34_INTERNAL_9232c0f5_4_k_cu_f02149d74cuda3std6ranges3__45__cpo3endE - _ZN34_INTERNAL_9232c0f5_4_k_cu_f02149d74cuda3std3__45__cpo3endE)
_ZN34_INTERNAL_9232c0f5_4_k_cu_f02149d74cuda3std3__45__cpo3endE:
	.zero		1
	.type		_ZN34_INTERNAL_9232c0f5_4_k_cu_f02149d74cuda3std6ranges3__45__cpo3endE,@object
	.size		_ZN34_INTERNAL_9232c0f5_4_k_cu_f02149d74cuda3std6ranges3__45__cpo3endE,(_ZN34_INTERNAL_9232c0f5_4_k_cu_f02149d74cuda3std3__419piecewise_constructE - _ZN34_INTERNAL_9232c0f5_4_k_cu_f02149d74cuda3std6ranges3__45__cpo3endE)
_ZN34_INTERNAL_9232c0f5_4_k_cu_f02149d74cuda3std6ranges3__45__cpo3endE:
	.zero		1
	.type		_ZN34_INTERNAL_9232c0f5_4_k_cu_f02149d74cuda3std3__419piecewise_constructE,@object
	.size		_ZN34_INTERNAL_9232c0f5_4_k_cu_f02149d74cuda3std3__419piecewise_constructE,(_ZN34_INTERNAL_9232c0f5_4_k_cu_f02149d74cuda3std6ranges3__45__cpo5cdataE - _ZN34_INTERNAL_9232c0f5_4_k_cu_f02149d74cuda3std3__419piecewise_constructE)
_ZN34_INTERNAL_9232c0f5_4_k_cu_f02149d74cuda3std3__419piecewise_constructE:
	.zero		1
	.type		_ZN34_INTERNAL_9232c0f5_4_k_cu_f02149d74cuda3std6ranges3__45__cpo5cdataE,@object
	.size		_ZN34_INTERNAL_9232c0f5_4_k_cu_f02149d74cuda3std6ranges3__45__cpo5cdataE,(_ZN34_INTERNAL_9232c0f5_4_k_cu_f02149d76thrust24THRUST_300001_SM_1000_NS12placeholders2_8E - _ZN34_INTERNAL_9232c0f5_4_k_cu_f02149d74cuda3std6ranges3__45__cpo5cdataE)
_ZN34_INTERNAL_9232c0f5_4_k_cu_f02149d74cuda3std6ranges3__45__cpo5cdataE:
	.zero		1
	.type		_ZN34_INTERNAL_9232c0f5_4_k_cu_f02149d76thrust24THRUST_300001_SM_1000_NS12placeholders2_8E,@object
	.size		_ZN34_INTERNAL_9232c0f5_4_k_cu_f02149d76thrust24THRUST_300001_SM_1000_NS12placeholders2_8E,(_ZN34_INTERNAL_9232c0f5_4_k_cu_f02149d74cuda3std3__45__cpo4rendE - _ZN34_INTERNAL_9232c0f5_4_k_cu_f02149d76thrust24THRUST_300001_SM_1000_NS12placeholders2_8E)
_ZN34_INTERNAL_9232c0f5_4_k_cu_f02149d76thrust24THRUST_300001_SM_1000_NS12placeholders2_8E:
	.zero		1
	.type		_ZN34_INTERNAL_9232c0f5_4_k_cu_f02149d74cuda3std3__45__cpo4rendE,@object
	.size		_ZN34_INTERNAL_9232c0f5_4_k_cu_f02149d74cuda3std3__45__cpo4rendE,(_ZN34_INTERNAL_9232c0f5_4_k_cu_f02149d74cuda3std6ranges3__45__cpo9iter_swapE - _ZN34_INTERNAL_9232c0f5_4_k_cu_f02149d74cuda3std3__45__cpo4rendE)
_ZN34_INTERNAL_9232c0f5_4_k_cu_f02149d74cuda3std3__45__cpo4rendE:
	.zero		1
	.type		_ZN34_INTERNAL_9232c0f5_4_k_cu_f02149d74cuda3std6ranges3__45__cpo9iter_swapE,@object
	.size		_ZN34_INTERNAL_9232c0f5_4_k_cu_f02149d74cuda3std6ranges3__45__cpo9iter_swapE,(_ZN34_INTERNAL_9232c0f5_4_k_cu_f02149d74cuda3std3__48unexpectE - _ZN34_INTERNAL_9232c0f5_4_k_cu_f02149d74cuda3std6ranges3__45__cpo9iter_swapE)
_ZN34_INTERNAL_9232c0f5_4_k_cu_f02149d74cuda3std6ranges3__45__cpo9iter_swapE:
	.zero		1
	.type		_ZN34_INTERNAL_9232c0f5_4_k_cu_f02149d74cuda3std3__48unexpectE,@object
	.size		_ZN34_INTERNAL_9232c0f5_4_k_cu_f02149d74cuda3std3__48unexpectE,(_ZN34_INTERNAL_9232c0f5_4_k_cu_f02149d76thrust24THRUST_300001_SM_1000_NS6system6detail10sequential3seqE - _ZN34_INTERNAL_9232c0f5_4_k_cu_f02149d74cuda3std3__48unexpectE)
_ZN34_INTERNAL_9232c0f5_4_k_cu_f02149d74cuda3std3__48unexpectE:
	.zero		1
	.type		_ZN34_INTERNAL_9232c0f5_4_k_cu_f02149d76thrust24THRUST_300001_SM_1000_NS6system6detail10sequential3seqE,@object
	.size		_ZN34_INTERNAL_9232c0f5_4_k_cu_f02149d76thrust24THRUST_300001_SM_1000_NS6system6detail10sequential3seqE,(.L_29 - _ZN34_INTERNAL_9232c0f5_4_k_cu_f02149d76thrust24THRUST_300001_SM_1000_NS6system6detail10sequential3seqE)
_ZN34_INTERNAL_9232c0f5_4_k_cu_f02149d76thrust24THRUST_300001_SM_1000_NS6system6detail10sequential3seqE:
	.zero		1
.L_29:


//--------------------- .nv.shared._Z13hashPartitionPxPiS_S0_PyS0_S0_iiii --------------------------
	.section	.nv.shared._Z13hashPartitionPxPiS_S0_PyS0_S0_iiii,"aw",@nobits
	.sectionflags	@""
	.align	8
.nv.shared._Z13hashPartitionPxPiS_S0_PyS0_S0_iiii:
	.zero		1032


//--------------------- .nv.constant0._ZN3cub18CUB_300001_SM_10006detail11EmptyKernelIvEEvv --------------------------
	.section	.nv.constant0._ZN3cub18CUB_300001_SM_10006detail11EmptyKernelIvEEvv,"a",@progbits
	.sectionflags	@""
	.align	4
.nv.constant0._ZN3cub18CUB_300001_SM_10006detail11EmptyKernelIvEEvv:
	.zero		896


//--------------------- .nv.constant0._Z13hashPartitionPxPiS_S0_PyS0_S0_iiii --------------------------
	.section	.nv.constant0._Z13hashPartitionPxPiS_S0_PyS0_S0_iiii,"a",@progbits
	.sectionflags	@""
	.align	4
.nv.constant0._Z13hashPartitionPxPiS_S0_PyS0_S0_iiii:
	.zero		968


//--------------------- SYMBOLS --------------------------

	.type		.nv.reservedSmem.offset0,@object
	.size		.nv.reservedSmem.offset0,0x4
	.type		.nv.reservedSmem.cap,@object
	.size		.nv.reservedSmem.cap,0x4
